def attn_fwd(
    Q,
    K,
    V,
    Out,
    Lse,
    sm_scale,
    stride_qz,
    stride_qh,
    stride_qm,
    stride_qk,
    stride_kz,
    stride_kh,
    stride_kn,
    stride_kk,
    stride_vz,
    stride_vh,
    stride_vn,
    stride_vk,
    stride_oz,
    stride_oh,
    stride_om,
    stride_ok,
    seqlen_q,
    seqlen_k,
    BLOCK_M: tl.constexpr,
    BLOCK_N: tl.constexpr,
    HEAD_DIM: tl.constexpr,
    CAUSAL: tl.constexpr,
):
    start_m = tl.program_id(0)
    off_hz = tl.program_id(1)
    q_off = off_hz * stride_qh
    k_off = off_hz * stride_kh
    v_off = off_hz * stride_vh
    offs_m = start_m * BLOCK_M + tl.arange(0, BLOCK_M)
    offs_d = tl.arange(0, HEAD_DIM)
    offs_n = tl.arange(0, BLOCK_N)
    q_ptrs = Q + q_off + offs_m[:, None] * stride_qm + offs_d[None, :] * stride_qk
    k_ptrs = K + k_off + offs_d[:, None] * stride_kk + offs_n[None, :] * stride_kn
    v_ptrs = V + v_off + offs_n[:, None] * stride_vn + offs_d[None, :] * stride_vk
    m_i = tl.full([BLOCK_M], float("-inf"), dtype=tl.float32)
    l_i = tl.zeros([BLOCK_M], dtype=tl.float32) + 1.0
    acc = tl.zeros([BLOCK_M, HEAD_DIM], dtype=tl.float32)
    q = tl.load(q_ptrs)
    acc, l_i, m_i = _attn_fwd_inner(
        acc,
        l_i,
        m_i,
        q,
        k_ptrs,
        v_ptrs,
        sm_scale,
        stride_kn,
        stride_vn,
        start_m,
        seqlen_k,
        BLOCK_M,
        BLOCK_N,
        HEAD_DIM,
        CAUSAL,
    )
    acc = acc / l_i[:, None]
    lse = m_i + tl.math.log2(l_i) / 1.4426950408889634
    o_ptrs = (
        Out
        + off_hz * stride_oh
        + offs_m[:, None] * stride_om
        + offs_d[None, :] * stride_ok
    )
    tl.store(o_ptrs, acc.to(Out.dtype.element_ty))
    tl.store(Lse + off_hz * seqlen_q + offs_m, lse)

# config = {"BLOCK_M": 256, "BLOCK_N": 16, "HEAD_DIM": 128, "arch": "sm_100", "causal": true, "dtype": "fp16", "num_stages": 2, "num_warps": 16}
# arch = sm_100


// ===== COMPILED SASS (sm_100a) =====

	.target	sm_100a

	.elftype	@"ET_EXEC"


//--------------------- .note.nv.tkinfo           --------------------------
	.section	.note.nv.tkinfo,"",@"SHT_NOTE"
	.sectionflags	@"SHF_NOTE_NV_TKINFO"
	.tkinfo
        /*0018*/ 	.word	0x00000081
        /*0030*/ 	.string	""
        /*0030*/ 	.string	"ptxas-blackwell"
        /*0030*/ 	.string	"Cuda compilation tools, release 12.9, V12.9.86"
        /*0030*/ 	.string	"Build cuda_12.9.r12.9/compiler.36037853_0"
        /*0030*/ 	.string	"-v  -suppress-debug-info  -lineinfo  -arch sm_100a "



//--------------------- .note.nv.cuver            --------------------------
	.section	.note.nv.cuver,"",@"SHT_NOTE"
	.sectionflags	@"SHF_NOTE_NV_CUVER"
        /*0018*/ 	.short	0x0001
        /*001a*/ 	.short	0x0064
        /*001c*/ 	.short	0x0001
        /*001e*/ 	.short	0x0000
        /*0020*/ 	.short	0x0001
        /*0022*/ 	.short	0x0000


//--------------------- .nv.info                  --------------------------
	.section	.nv.info,"",@"SHT_CUDA_INFO"
	.align	4


	//----- nvinfo : EIATTR_REGCOUNT
	.align		4
        /*0000*/ 	.byte	0x04, 0x2f
        /*0002*/ 	.short	(.L_2 - .L_1)
	.align		4
.L_1:
        /*0004*/ 	.word	index@(attn_fwd)
        /*0008*/ 	.word	0x00000080


	//----- nvinfo : EIATTR_FRAME_SIZE
	.align		4
.L_2:
        /*000c*/ 	.byte	0x04, 0x11
        /*000e*/ 	.short	(.L_4 - .L_3)
	.align		4
.L_3:
        /*0010*/ 	.word	index@(attn_fwd)
        /*0014*/ 	.word	0x00000000


	//----- nvinfo : EIATTR_MIN_STACK_SIZE
	.align		4
.L_4:
        /*0018*/ 	.byte	0x04, 0x12
        /*001a*/ 	.short	(.L_6 - .L_5)
	.align		4
.L_5:
        /*001c*/ 	.word	index@(attn_fwd)
        /*0020*/ 	.word	0x00000000
.L_6:


//--------------------- .nv.info.attn_fwd         --------------------------
	.section	.nv.info.attn_fwd,"",@"SHT_CUDA_INFO"
	.sectionflags	@""
	.align	4


	//----- nvinfo : EIATTR_CUDA_API_VERSION
	.align		4
        /*0000*/ 	.byte	0x04, 0x37
        /*0002*/ 	.short	(.L_8 - .L_7)
.L_7:
        /*0004*/ 	.word	0x00000081


	//----- nvinfo : EIATTR_KPARAM_INFO
	.align		4
.L_8:
        /*0008*/ 	.byte	0x04, 0x17
        /*000a*/ 	.short	(.L_10 - .L_9)
.L_9:
        /*000c*/ 	.word	0x00000000
        /*0010*/ 	.short	0x0019
        /*0012*/ 	.short	0x0080
        /*0014*/ 	.byte	0x00, 0xf4, 0x21, 0x00


	//----- nvinfo : EIATTR_KPARAM_INFO
	.align		4
.L_10:
        /*0018*/ 	.byte	0x04, 0x17
        /*001a*/ 	.short	(.L_12 - .L_11)
.L_11:
        /*001c*/ 	.word	0x00000000
        /*0020*/ 	.short	0x0018
        /*0022*/ 	.short	0x0078
        /*0024*/ 	.byte	0x00, 0xf4, 0x21, 0x00


	//----- nvinfo : EIATTR_KPARAM_INFO
	.align		4
.L_12:
        /*0028*/ 	.byte	0x04, 0x17
        /*002a*/ 	.short	(.L_14 - .L_13)
.L_13:
        /*002c*/ 	.word	0x00000000
        /*0030*/ 	.short	0x0017
        /*0032*/ 	.short	0x0070
        /*0034*/ 	.byte	0x00, 0xf0, 0x11, 0x00


	//----- nvinfo : EIATTR_KPARAM_INFO
	.align		4
.L_14:
        /*0038*/ 	.byte	0x04, 0x17
        /*003a*/ 	.short	(.L_16 - .L_15)
.L_15:
        /*003c*/ 	.word	0x00000000
        /*0040*/ 	.short	0x0016
        /*0042*/ 	.short	0x006c
        /*0044*/ 	.byte	0x00, 0xf0, 0x11, 0x00


	//----- nvinfo : EIATTR_KPARAM_INFO
	.align		4
.L_16:
        /*0048*/ 	.byte	0x04, 0x17
        /*004a*/ 	.short	(.L_18 - .L_17)
.L_17:
        /*004c*/ 	.word	0x00000000
        /*0050*/ 	.short	0x0015
        /*0052*/ 	.short	0x0068
        /*0054*/ 	.byte	0x00, 0xf0, 0x11, 0x00


	//----- nvinfo : EIATTR_KPARAM_INFO
	.align		4
.L_18:
        /*0058*/ 	.byte	0x04, 0x17
        /*005a*/ 	.short	(.L_20 - .L_19)
.L_19:
        /*005c*/ 	.word	0x00000000
        /*0060*/ 	.short	0x0014
        /*0062*/ 	.short	0x0064
        /*0064*/ 	.byte	0x00, 0xf0, 0x11, 0x00


	//----- nvinfo : EIATTR_KPARAM_INFO
	.align		4
.L_20:
        /*0068*/ 	.byte	0x04, 0x17
        /*006a*/ 	.short	(.L_22 - .L_21)
.L_21:
        /*006c*/ 	.word	0x00000000
        /*0070*/ 	.short	0x0013
        /*0072*/ 	.short	0x0060
        /*0074*/ 	.byte	0x00, 0xf0, 0x11, 0x00


	//----- nvinfo : EIATTR_KPARAM_INFO
	.align		4
.L_22:
        /*0078*/ 	.byte	0x04, 0x17
        /*007a*/ 	.short	(.L_24 - .L_23)
.L_23:
        /*007c*/ 	.word	0x00000000
        /*0080*/ 	.short	0x0012
        /*0082*/ 	.short	0x005c
        /*0084*/ 	.byte	0x00, 0xf0, 0x11, 0x00


	//----- nvinfo : EIATTR_KPARAM_INFO
	.align		4
.L_24:
        /*0088*/ 	.byte	0x04, 0x17
        /*008a*/ 	.short	(.L_26 - .L_25)
.L_25:
        /*008c*/ 	.word	0x00000000
        /*0090*/ 	.short	0x0011
        /*0092*/ 	.short	0x0058
        /*0094*/ 	.byte	0x00, 0xf0, 0x11, 0x00


	//----- nvinfo : EIATTR_KPARAM_INFO
	.align		4
.L_26:
        /*0098*/ 	.byte	0x04, 0x17
        /*009a*/ 	.short	(.L_28 - .L_27)
.L_27:
        /*009c*/ 	.word	0x00000000
        /*00a0*/ 	.short	0x0010
        /*00a2*/ 	.short	0x0054
        /*00a4*/ 	.byte	0x00, 0xf0, 0x11, 0x00


	//----- nvinfo : EIATTR_KPARAM_INFO
	.align		4
.L_28:
        /*00a8*/ 	.byte	0x04, 0x17
        /*00aa*/ 	.short	(.L_30 - .L_29)
.L_29:
        /*00ac*/ 	.word	0x00000000
        /*00b0*/ 	.short	0x000f
        /*00b2*/ 	.short	0x0050
        /*00b4*/ 	.byte	0x00, 0xf0, 0x11, 0x00


	//----- nvinfo : EIATTR_KPARAM_INFO
	.align		4
.L_30:
        /*00b8*/ 	.byte	0x04, 0x17
        /*00ba*/ 	.short	(.L_32 - .L_31)
.L_31:
        /*00bc*/ 	.word	0x00000000
        /*00c0*/ 	.short	0x000e
        /*00c2*/ 	.short	0x004c
        /*00c4*/ 	.byte	0x00, 0xf0, 0x11, 0x00


	//----- nvinfo : EIATTR_KPARAM_INFO
	.align		4
.L_32:
        /*00c8*/ 	.byte	0x04, 0x17
        /*00ca*/ 	.short	(.L_34 - .L_33)
.L_33:
        /*00cc*/ 	.word	0x00000000
        /*00d0*/ 	.short	0x000d
        /*00d2*/ 	.short	0x0048
        /*00d4*/ 	.byte	0x00, 0xf0, 0x11, 0x00


	//----- nvinfo : EIATTR_KPARAM_INFO
	.align		4
.L_34:
        /*00d8*/ 	.byte	0x04, 0x17
        /*00da*/ 	.short	(.L_36 - .L_35)
.L_35:
        /*00dc*/ 	.word	0x00000000
        /*00e0*/ 	.short	0x000c
        /*00e2*/ 	.short	0x0044
        /*00e4*/ 	.byte	0x00, 0xf0, 0x11, 0x00


	//----- nvinfo : EIATTR_KPARAM_INFO
	.align		4
.L_36:
        /*00e8*/ 	.byte	0x04, 0x17
        /*00ea*/ 	.short	(.L_38 - .L_37)
.L_37:
        /*00ec*/ 	.word	0x00000000
        /*00f0*/ 	.short	0x000b
        /*00f2*/ 	.short	0x0040
        /*00f4*/ 	.byte	0x00, 0xf0, 0x11, 0x00


	//----- nvinfo : EIATTR_KPARAM_INFO
	.align		4
.L_38:
        /*00f8*/ 	.byte	0x04, 0x17
        /*00fa*/ 	.short	(.L_40 - .L_39)
.L_39:
        /*00fc*/ 	.word	0x00000000
        /*0100*/ 	.short	0x000a
        /*0102*/ 	.short	0x003c
        /*0104*/ 	.byte	0x00, 0xf0, 0x11, 0x00


	//----- nvinfo : EIATTR_KPARAM_INFO
	.align		4
.L_40:
        /*0108*/ 	.byte	0x04, 0x17
        /*010a*/ 	.short	(.L_42 - .L_41)
.L_41:
        /*010c*/ 	.word	0x00000000
        /*0110*/ 	.short	0x0009
        /*0112*/ 	.short	0x0038
        /*0114*/ 	.byte	0x00, 0xf0, 0x11, 0x00


	//----- nvinfo : EIATTR_KPARAM_INFO
	.align		4
.L_42:
        /*0118*/ 	.byte	0x04, 0x17
        /*011a*/ 	.short	(.L_44 - .L_43)
.L_43:
        /*011c*/ 	.word	0x00000000
        /*0120*/ 	.short	0x0008
        /*0122*/ 	.short	0x0034
        /*0124*/ 	.byte	0x00, 0xf0, 0x11, 0x00


	//----- nvinfo : EIATTR_KPARAM_INFO
	.align		4
.L_44:
        /*0128*/ 	.byte	0x04, 0x17
        /*012a*/ 	.short	(.L_46 - .L_45)
.L_45:
        /*012c*/ 	.word	0x00000000
        /*0130*/ 	.short	0x0007
        /*0132*/ 	.short	0x0030
        /*0134*/ 	.byte	0x00, 0xf0, 0x11, 0x00


	//----- nvinfo : EIATTR_KPARAM_INFO
	.align		4
.L_46:
        /*0138*/ 	.byte	0x04, 0x17
        /*013a*/ 	.short	(.L_48 - .L_47)
.L_47:
        /*013c*/ 	.word	0x00000000
        /*0140*/ 	.short	0x0006
        /*0142*/ 	.short	0x002c
        /*0144*/ 	.byte	0x00, 0xf0, 0x11, 0x00


	//----- nvinfo : EIATTR_KPARAM_INFO
	.align		4
.L_48:
        /*0148*/ 	.byte	0x04, 0x17
        /*014a*/ 	.short	(.L_50 - .L_49)
.L_49:
        /*014c*/ 	.word	0x00000000
        /*0150*/ 	.short	0x0005
        /*0152*/ 	.short	0x0028
        /*0154*/ 	.byte	0x00, 0xf0, 0x11, 0x00


	//----- nvinfo : EIATTR_KPARAM_INFO
	.align		4
.L_50:
        /*0158*/ 	.byte	0x04, 0x17
        /*015a*/ 	.short	(.L_52 - .L_51)
.L_51:
        /*015c*/ 	.word	0x00000000
        /*0160*/ 	.short	0x0004
        /*0162*/ 	.short	0x0020
        /*0164*/ 	.byte	0x00, 0xf4, 0x21, 0x00


	//----- nvinfo : EIATTR_KPARAM_INFO
	.align		4
.L_52:
        /*0168*/ 	.byte	0x04, 0x17
        /*016a*/ 	.short	(.L_54 - .L_53)
.L_53:
        /*016c*/ 	.word	0x00000000
        /*0170*/ 	.short	0x0003
        /*0172*/ 	.short	0x0018
        /*0174*/ 	.byte	0x00, 0xf4, 0x21, 0x00


	//----- nvinfo : EIATTR_KPARAM_INFO
	.align		4
.L_54:
        /*0178*/ 	.byte	0x04, 0x17
        /*017a*/ 	.short	(.L_56 - .L_55)
.L_55:
        /*017c*/ 	.word	0x00000000
        /*0180*/ 	.short	0x0002
        /*0182*/ 	.short	0x0010
        /*0184*/ 	.byte	0x00, 0xf4, 0x21, 0x00


	//----- nvinfo : EIATTR_KPARAM_INFO
	.align		4
.L_56:
        /*0188*/ 	.byte	0x04, 0x17
        /*018a*/ 	.short	(.L_58 - .L_57)
.L_57:
        /*018c*/ 	.word	0x00000000
        /*0190*/ 	.short	0x0001
        /*0192*/ 	.short	0x0008
        /*0194*/ 	.byte	0x00, 0xf4, 0x21, 0x00


	//----- nvinfo : EIATTR_KPARAM_INFO
	.align		4
.L_58:
        /*0198*/ 	.byte	0x04, 0x17
        /*019a*/ 	.short	(.L_60 - .L_59)
.L_59:
        /*019c*/ 	.word	0x00000000
        /*01a0*/ 	.short	0x0000
        /*01a2*/ 	.short	0x0000
        /*01a4*/ 	.byte	0x00, 0xf4, 0x21, 0x00


	//----- nvinfo : EIATTR_SPARSE_MMA_MASK
	.align		4
.L_60:
        /*01a8*/ 	.byte	0x03, 0x50
        /*01aa*/ 	.short	0x0000


	//----- nvinfo : EIATTR_MAXREG_COUNT
	.align		4
        /*01ac*/ 	.byte	0x03, 0x1b
        /*01ae*/ 	.short	0x0080


	//----- nvinfo : EIATTR_NUM_BARRIERS
	.align		4
        /*01b0*/ 	.byte	0x02, 0x4c
        /*01b2*/ 	.byte	0x01
	.zero		1


	//----- nvinfo : EIATTR_COOP_GROUP_MASK_REGIDS
	.align		4
        /*01b4*/ 	.byte	0x04, 0x29
        /*01b6*/ 	.short	(.L_62 - .L_61)


	//   ....[0]....
.L_61:
        /*01b8*/ 	.word	0xffffffff


	//   ....[1]....
        /*01bc*/ 	.word	0xffffffff


	//   ....[2]....
        /*01c0*/ 	.word	0xffffffff


	//   ....[3]....
        /*01c4*/ 	.word	0xffffffff


	//   ....[4]....
        /*01c8*/ 	.word	0xffffffff


	//   ....[5]....
        /*01cc*/ 	.word	0xffffffff


	//   ....[6]....
        /*01d0*/ 	.word	0xffffffff


	//   ....[7]....
        /*01d4*/ 	.word	0xffffffff


	//----- nvinfo : EIATTR_COOP_GROUP_INSTR_OFFSETS
	.align		4
.L_62:
        /*01d8*/ 	.byte	0x04, 0x28
        /*01da*/ 	.short	(.L_64 - .L_63)


	//   ....[0]....
.L_63:
        /*01dc*/ 	.word	0x00002590


	//   ....[1]....
        /*01e0*/ 	.word	0x000026a0


	//   ....[2]....
        /*01e4*/ 	.word	0x000026b0


	//   ....[3]....
        /*01e8*/ 	.word	0x000026f0


	//   ....[4]....
        /*01ec*/ 	.word	0x00002df0


	//   ....[5]....
        /*01f0*/ 	.word	0x00002e20


	//   ....[6]....
        /*01f4*/ 	.word	0x00002f40


	//   ....[7]....
        /*01f8*/ 	.word	0x00002f60


	//----- nvinfo : EIATTR_VRC_CTA_INIT_COUNT
	.align		4
.L_64:
        /*01fc*/ 	.byte	0x02, 0x4a
	.zero		1
	.zero		1


	//----- nvinfo : EIATTR_EXIT_INSTR_OFFSETS
	.align		4
        /*0200*/ 	.byte	0x04, 0x1c
        /*0202*/ 	.short	(.L_66 - .L_65)


	//   ....[0]....
.L_65:
        /*0204*/ 	.word	0x00005bc0


	//   ....[1]....
        /*0208*/ 	.word	0x00005bf0


	//----- nvinfo : EIATTR_REQNTID
	.align		4
.L_66:
        /*020c*/ 	.byte	0x04, 0x10
        /*020e*/ 	.short	(.L_68 - .L_67)
.L_67:
        /*0210*/ 	.word	0x00000200
        /*0214*/ 	.word	0x00000001
        /*0218*/ 	.word	0x00000001


	//----- nvinfo : EIATTR_CBANK_PARAM_SIZE
	.align		4
.L_68:
        /*021c*/ 	.byte	0x03, 0x19
        /*021e*/ 	.short	0x0088


	//----- nvinfo : EIATTR_PARAM_CBANK
	.align		4
        /*0220*/ 	.byte	0x04, 0x0a
        /*0222*/ 	.short	(.L_70 - .L_69)
	.align		4
.L_69:
        /*0224*/ 	.word	index@(.nv.constant0.attn_fwd)
        /*0228*/ 	.short	0x0380
        /*022a*/ 	.short	0x0088


	//----- nvinfo : EIATTR_SW_WAR
	.align		4
.L_70:
        /*022c*/ 	.byte	0x04, 0x36
        /*022e*/ 	.short	(.L_72 - .L_71)
.L_71:
        /*0230*/ 	.word	0x00000008
.L_72:


//--------------------- .nv.compat                --------------------------
	.section	.nv.compat,"",@"SHT_CUDA_COMPAT_INFO"
	.align	4
        /*0000*/ 	.byte	0x02, 0x02, 0x01, 0x00, 0x02, 0x05, 0x05, 0x00, 0x02, 0x03, 0x00, 0x00, 0x02, 0x06, 0x01, 0x00


//--------------------- .nv.callgraph             --------------------------
	.section	.nv.callgraph,"",@"SHT_CUDA_CALLGRAPH"
	.align	4
	.sectionentsize	8
	.align		4
        /*0000*/ 	.word	0x00000000
	.align		4
        /*0004*/ 	.word	0xffffffff
	.align		4
        /*0008*/ 	.word	0x00000000
	.align		4
        /*000c*/ 	.word	0xfffffffe
	.align		4
        /*0010*/ 	.word	0x00000000
	.align		4
        /*0014*/ 	.word	0xfffffffd
	.align		4
        /*0018*/ 	.word	0x00000000
	.align		4
        /*001c*/ 	.word	0xfffffffc


//--------------------- .nv.constant4             --------------------------
	.section	.nv.constant4,"a",@progbits
	.align	8
	.align		8
.nv.constant4:
        /*0000*/ 	.dword	_$_str


//--------------------- .text.attn_fwd            --------------------------
	.section	.text.attn_fwd,"ax",@progbits
	.align	128
        .global         attn_fwd
        .type           attn_fwd,@function
        .size           attn_fwd,(.L_x_3 - attn_fwd)
        .other          attn_fwd,@"STO_CUDA_ENTRY STV_DEFAULT"
attn_fwd:
.text.attn_fwd:
[----:B------:R-:W0:Y:S01]  /*0000*/  LDC R1, c[0x0][0x37c] ;  /* 0x0000df00ff017b82 */ /* 0x000e220000000800 */
[----:B------:R-:W1:Y:S07]  /*0010*/  S2R R3, SR_CTAID.X ;  /* 0x0000000000037919 */ /* 0x000e6e0000002500 */
[----:B------:R-:W2:Y:S01]  /*0020*/  S2UR UR7, SR_CTAID.Y ;  /* 0x00000000000779c3 */ /* 0x000ea20000002600 */
[----:B------:R-:W2:Y:S01]  /*0030*/  LDCU.64 UR4, c[0x0][0x3b0] ;  /* 0x00007600ff0477ac */ /* 0x000ea20008000a00 */
[----:B------:R-:W1:Y:S01]  /*0040*/  S2R R0, SR_TID.X ;  /* 0x0000000000007919 */ /* 0x000e620000002100 */
[----:B------:R-:W3:Y:S05]  /*0050*/  LDCU.64 UR8, c[0x0][0x358] ;  /* 0x00006b00ff0877ac */ /* 0x000eea0008000a00 */
[----:B------:R-:W4:Y:S08]  /*0060*/  LDC R9, c[0x0][0x3b8] ;  /* 0x0000ee00ff097b82 */ /* 0x000f300000000800 */
[----:B------:R-:W5:Y:S01]  /*0070*/  LDC.64 R6, c[0x0][0x380] ;  /* 0x0000e000ff067b82 */ /* 0x000f620000000a00 */
[----:B--2---:R-:W-:-:S04]  /*0080*/  UIMAD UR4, UR7, UR4, URZ ;  /* 0x00000004070472a4 */ /* 0x004fc8000f8e02ff */
[----:B------:R-:W-:Y:S01]  /*0090*/  USHF.L.U32 UR6, UR4, 0x1, URZ ;  /* 0x0000000104067899 */ /* 0x000fe200080006ff */
[----:B-1----:R-:W-:Y:S02]  /*00a0*/  PRMT R97, R0, 0x6540, R3 ;  /* 0x0000654000617816 */ /* 0x002fe40000000003 */
[----:B------:R-:W-:-:S03]  /*00b0*/  SHF.R.U32.HI R96, RZ, 0x8, R0 ;  /* 0x00000008ff607819 */ /* 0x000fc60000011600 */
[----:B------:R-:W-:Y:S01]  /*00c0*/  IMAD R2, R97, UR5, RZ ;  /* 0x0000000561027c24 */ /* 0x000fe2000f8e02ff */
[----:B------:R-:W-:Y:S01]  /*00d0*/  SGXT.U32 R96, R96, 0x1 ;  /* 0x000000016060781a */ /* 0x000fe20000000000 */
[----:B------:R-:W-:Y:S02]  /*00e0*/  UIMAD.WIDE UR4, UR4, 0x2, URZ ;  /* 0x00000002040478a5 */ /* 0x000fe4000f8e02ff */
[----:B------:R-:W-:Y:S02]  /*00f0*/  IMAD.SHL.U32 R5, R2, 0x2, RZ ;  /* 0x0000000202057824 */ /* 0x000fe400078e00ff */
[----:B----4-:R-:W-:Y:S02]  /*0100*/  IMAD R4, R96, R9, RZ ;  /* 0x0000000960047224 */ /* 0x010fe400078e02ff */
[----:B------:R-:W-:Y:S01]  /*0110*/  IMAD.HI R2, R2, 0x2, RZ ;  /* 0x0000000202027827 */ /* 0x000fe200078e02ff */
[----:B-----5:R-:W-:-:S03]  /*0120*/  IADD3 R5, P0, P1, R5, UR6, R6 ;  /* 0x0000000605057c10 */ /* 0x020fc6000f91e006 */
[C---:B------:R-:W-:Y:S01]  /*0130*/  IMAD R6, R9.reuse, 0x2, R4 ;  /* 0x0000000209067824 */ /* 0x040fe200078e0204 */
[----:B------:R-:W-:Y:S02]  /*0140*/  IADD3.X R2, PT, PT, R2, UR5, R7, P0, P1 ;  /* 0x0000000502027c10 */ /* 0x000fe400087e2407 */
[-C--:B------:R-:W-:Y:S01]  /*0150*/  LEA R10, P0, R4, R5.reuse, 0x1 ;  /* 0x00000005040a7211 */ /* 0x080fe200078008ff */
[C---:B------:R-:W-:Y:S01]  /*0160*/  IMAD R8, R9.reuse, 0x2, R6 ;  /* 0x0000000209087824 */ /* 0x040fe200078e0206 */
[-C--:B------:R-:W-:Y:S02]  /*0170*/  LEA R12, P1, R6, R5.reuse, 0x1 ;  /* 0x00000005060c7211 */ /* 0x080fe400078208ff */
[-C--:B------:R-:W-:Y:S01]  /*0180*/  LEA.HI.X.SX32 R11, R4, R2.reuse, 0x1, P0 ;  /* 0x00000002040b7211 */ /* 0x080fe200000f0eff */
[C---:B------:R-:W-:Y:S01]  /*0190*/  IMAD R20, R9.reuse, 0x2, R8 ;  /* 0x0000000209147824 */ /* 0x040fe200078e0208 */
[----:B------:R-:W-:Y:S02]  /*01a0*/  LEA R14, P0, R8, R5, 0x1 ;  /* 0x00000005080e7211 */ /* 0x000fe400078008ff */
[-C--:B------:R-:W-:Y:S01]  /*01b0*/  LEA.HI.X.SX32 R13, R6, R2.reuse, 0x1, P1 ;  /* 0x00000002060d7211 */ /* 0x080fe200008f0eff */
[----:B---3--:R-:W2:Y:S01]  /*01c0*/  LDG.E.U16 R4, desc[UR8][R10.64] ;  /* 0x000000080a047981 */ /* 0x008ea2000c1e1500 */
[----:B------:R-:W-:Y:S01]  /*01d0*/  LEA.HI.X.SX32 R15, R8, R2, 0x1, P0 ;  /* 0x00000002080f7211 */ /* 0x000fe200000f0eff */
[----:B------:R-:W-:-:S02]  /*01e0*/  IMAD R8, R9, 0x2, R20 ;  /* 0x0000000209087824 */ /* 0x000fc400078e0214 */
[----:B------:R1:W3:Y:S01]  /*01f0*/  LDG.E.U16 R6, desc[UR8][R12.64] ;  /* 0x000000080c067981 */ /* 0x0002e2000c1e1500 */
[-C--:B------:R-:W-:Y:S01]  /*0200*/  LEA R16, P0, R20, R5.reuse, 0x1 ;  /* 0x0000000514107211 */ /* 0x080fe200078008ff */
[C---:B------:R-:W-:Y:S01]  /*0210*/  IMAD R22, R9.reuse, 0x2, R8 ;  /* 0x0000000209167824 */ /* 0x040fe200078e0208 */
[-C--:B------:R-:W-:Y:S01]  /*0220*/  LEA R18, P1, R8, R5.reuse, 0x1 ;  /* 0x0000000508127211 */ /* 0x080fe200078208ff */
[----:B------:R4:W5:Y:S01]  /*0230*/  LDG.E.U16 R7, desc[UR8][R14.64] ;  /* 0x000000080e077981 */ /* 0x000962000c1e1500 */
[----:B------:R-:W-:Y:S01]  /*0240*/  LEA.HI.X.SX32 R17, R20, R2, 0x1, P0 ;  /* 0x0000000214117211 */ /* 0x000fe200000f0eff */
[----:B------:R-:W-:Y:S01]  /*0250*/  IMAD R24, R9, 0x2, R22 ;  /* 0x0000000209187824 */ /* 0x000fe200078e0216 */
[----:B------:R-:W-:-:S03]  /*0260*/  LEA R20, P0, R22, R5, 0x1 ;  /* 0x0000000516147211 */ /* 0x000fc600078008ff */
[C---:B-1----:R-:W-:Y:S01]  /*0270*/  IMAD R12, R9.reuse, 0x2, R24 ;  /* 0x00000002090c7824 */ /* 0x042fe200078e0218 */
[----:B------:R-:W-:Y:S02]  /*0280*/  LEA.HI.X.SX32 R21, R22, R2, 0x1, P0 ;  /* 0x0000000216157211 */ /* 0x000fe400000f0eff */
[-C--:B------:R-:W-:Y:S02]  /*0290*/  LEA R22, P0, R24, R5.reuse, 0x1 ;  /* 0x0000000518167211 */ /* 0x080fe400078008ff */
[C---:B------:R-:W-:Y:S01]  /*02a0*/  LEA R28, R9.reuse, R12, 0x1 ;  /* 0x0000000c091c7211 */ /* 0x040fe200078e08ff */
[----:B------:R-:W2:Y:S01]  /*02b0*/  LDG.E.U16 R11, desc[UR8][R20.64] ;  /* 0x00000008140b7981 */ /* 0x000ea2000c1e1500 */
[-C--:B------:R-:W-:Y:S02]  /*02c0*/  LEA.HI.X.SX32 R19, R8, R2.reuse, 0x1, P1 ;  /* 0x0000000208137211 */ /* 0x080fe400008f0eff */
[----:B------:R-:W-:Y:S01]  /*02d0*/  LEA.HI.X.SX32 R23, R24, R2, 0x1, P0 ;  /* 0x0000000218177211 */ /* 0x000fe200000f0eff */
[----:B----4-:R-:W-:Y:S01]  /*02e0*/  IMAD R14, R9, 0x2, R28 ;  /* 0x00000002090e7824 */ /* 0x010fe200078e021c */
[-C--:B------:R-:W-:Y:S01]  /*02f0*/  LEA R24, P0, R12, R5.reuse, 0x1 ;  /* 0x000000050c187211 */ /* 0x080fe200078008ff */
[----:B------:R1:W4:Y:S01]  /*0300*/  LDG.E.U16 R8, desc[UR8][R16.64] ;  /* 0x0000000810087981 */ /* 0x000322000c1e1500 */
[----:B------:R-:W-:-:S02]  /*0310*/  LEA R26, P1, R28, R5, 0x1 ;  /* 0x000000051c1a7211 */ /* 0x000fc400078208ff */
[-C--:B------:R-:W-:Y:S01]  /*0320*/  LEA.HI.X.SX32 R25, R12, R2.reuse, 0x1, P0 ;  /* 0x000000020c197211 */ /* 0x080fe200000f0eff */
[----:B------:R0:W2:Y:S01]  /*0330*/  LDG.E.U16 R10, desc[UR8][R18.64] ;  /* 0x00000008120a7981 */ /* 0x0000a2000c1e1500 */
[-C--:B------:R-:W-:Y:S02]  /*0340*/  LEA.HI.X.SX32 R27, R28, R2.reuse, 0x1, P1 ;  /* 0x000000021c1b7211 */ /* 0x080fe400008f0eff */
[CC--:B------:R-:W-:Y:S01]  /*0350*/  LEA R28, P0, R14.reuse, R5.reuse, 0x1 ;  /* 0x000000050e1c7211 */ /* 0x0c0fe200078008ff */
[----:B------:R0:W2:Y:S01]  /*0360*/  LDG.E.U16 R12, desc[UR8][R22.64] ;  /* 0x00000008160c7981 */ /* 0x0000a2000c1e1500 */
[C---:B-1----:R-:W-:Y:S02]  /*0370*/  IMAD R16, R9.reuse, 0x2, R14 ;  /* 0x0000000209107824 */ /* 0x042fe400078e020e */
[----:B------:R-:W-:Y:S01]  /*0380*/  LEA.HI.X.SX32 R29, R14, R2, 0x1, P0 ;  /* 0x000000020e1d7211 */ /* 0x000fe200000f0eff */
[----:B------:R1:W2:Y:S01]  /*0390*/  LDG.E.U16 R13, desc[UR8][R24.64] ;  /* 0x00000008180d7981 */ /* 0x0002a2000c1e1500 */
[----:B0-----:R-:W-:Y:S01]  /*03a0*/  IMAD R18, R9, 0x2, R16 ;  /* 0x0000000209127824 */ /* 0x001fe200078e0210 */
[----:B------:R-:W-:-:S02]  /*03b0*/  LEA R20, P0, R16, R5, 0x1 ;  /* 0x0000000510147211 */ /* 0x000fc400078008ff */
[----:B------:R0:W2:Y:S01]  /*03c0*/  LDG.E.U16 R14, desc[UR8][R26.64] ;  /* 0x000000081a0e7981 */ /* 0x0000a2000c1e1500 */
[C---:B------:R-:W-:Y:S01]  /*03d0*/  IMAD R32, R9.reuse, 0x2, R18 ;  /* 0x0000000209207824 */ /* 0x040fe200078e0212 */
[-C--:B------:R-:W-:Y:S02]  /*03e0*/  LEA.HI.X.SX32 R21, R16, R2.reuse, 0x1, P0 ;  /* 0x0000000210157211 */ /* 0x080fe400000f0eff */
[----:B------:R0:W2:Y:S01]  /*03f0*/  LDG.E.U16 R15, desc[UR8][R28.64] ;  /* 0x000000081c0f7981 */ /* 0x0000a2000c1e1500 */
[-C--:B------:R-:W-:Y:S01]  /*0400*/  LEA R22, P0, R18, R5.reuse, 0x1 ;  /* 0x0000000512167211 */ /* 0x080fe200078008ff */
[C---:B------:R-:W-:Y:S01]  /*0410*/  IMAD R34, R9.reuse, 0x2, R32 ;  /* 0x0000000209227824 */ /* 0x040fe200078e0220 */
[-C--:B------:R-:W-:Y:S01]  /*0420*/  LEA R30, P1, R32, R5.reuse, 0x1 ;  /* 0x00000005201e7211 */ /* 0x080fe200078208ff */
[----:B------:R-:W2:Y:S01]  /*0430*/  LDG.E.U16 R16, desc[UR8][R20.64] ;  /* 0x0000000814107981 */ /* 0x000ea2000c1e1500 */
[-C--:B------:R-:W-:Y:S02]  /*0440*/  LEA.HI.X.SX32 R23, R18, R2.reuse, 0x1, P0 ;  /* 0x0000000212177211 */ /* 0x080fe400000f0eff */
[-C--:B------:R-:W-:Y:S01]  /*0450*/  LEA.HI.X.SX32 R31, R32, R2.reuse, 0x1, P1 ;  /* 0x00000002201f7211 */ /* 0x080fe200008f0eff */
[C---:B------:R-:W-:Y:S01]  /*0460*/  IMAD R32, R9.reuse, 0x2, R34 ;  /* 0x0000000209207824 */ /* 0x040fe200078e0222 */
[CC--:B-1----:R-:W-:Y:S01]  /*0470*/  LEA R24, P0, R34.reuse, R5.reuse, 0x1 ;  /* 0x0000000522187211 */ /* 0x0c2fe200078008ff */
[----:B------:R-:W2:Y:S03]  /*0480*/  LDG.E.U16 R17, desc[UR8][R22.64] ;  /* 0x0000000816117981 */ /* 0x000ea6000c1e1500 */
[----:B------:R-:W-:Y:S01]  /*0490*/  LEA.HI.X.SX32 R25, R34, R2, 0x1, P0 ;  /* 0x0000000222197211 */ /* 0x000fe200000f0eff */
[C---:B------:R-:W-:Y:S01]  /*04a0*/  IMAD R34, R9.reuse, 0x2, R32 ;  /* 0x0000000209227824 */ /* 0x040fe200078e0220 */
[C---:B0-----:R-:W-:Y:S01]  /*04b0*/  LEA R26, P0, R32.reuse, R5, 0x1 ;  /* 0x00000005201a7211 */ /* 0x041fe200078008ff */
[----:B------:R-:W2:Y:S03]  /*04c0*/  LDG.E.U16 R18, desc[UR8][R30.64] ;  /* 0x000000081e127981 */ /* 0x000ea6000c1e1500 */
[----:B------:R-:W-:Y:S01]  /*04d0*/  LEA R36, R9, R34, 0x1 ;  /* 0x0000002209247211 */ /* 0x000fe200078e08ff */
[----:B------:R0:W2:Y:S01]  /*04e0*/  LDG.E.U16 R19, desc[UR8][R24.64] ;  /* 0x0000000818137981 */ /* 0x0000a2000c1e1500 */
[----:B------:R-:W-:-:S02]  /*04f0*/  LEA.HI.X.SX32 R27, R32, R2, 0x1, P0 ;  /* 0x00000002201b7211 */ /* 0x000fc400000f0eff */
[-C--:B------:R-:W-:Y:S01]  /*0500*/  LEA R32, P1, R36, R5.reuse, 0x1 ;  /* 0x0000000524207211 */ /* 0x080fe200078208ff */
[C---:B------:R-:W-:Y:S01]  /*0510*/  IMAD R38, R9.reuse, 0x2, R36 ;  /* 0x0000000209267824 */ /* 0x040fe200078e0224 */
[----:B------:R-:W-:Y:S01]  /*0520*/  LEA R28, P0, R34, R5, 0x1 ;  /* 0x00000005221c7211 */ /* 0x000fe200078008ff */
[----:B------:R1:W2:Y:S01]  /*0530*/  LDG.E.U16 R20, desc[UR8][R26.64] ;  /* 0x000000081a147981 */ /* 0x0002a2000c1e1500 */
[----:B------:R-:W-:Y:S01]  /*0540*/  LEA.HI.X.SX32 R33, R36, R2, 0x1, P1 ;  /* 0x0000000224217211 */ /* 0x000fe200008f0eff */
[----:B------:R-:W-:-:S04]  /*0550*/  IMAD R36, R9, 0x2, R38 ;  /* 0x0000000209247824 */ /* 0x000fc800078e0226 */
[C---:B0-----:R-:W-:Y:S01]  /*0560*/  IMAD R24, R9.reuse, 0x2, R36 ;  /* 0x0000000209187824 */ /* 0x041fe200078e0224 */
[-C--:B------:R-:W-:Y:S01]  /*0570*/  LEA.HI.X.SX32 R29, R34, R2.reuse, 0x1, P0 ;  /* 0x00000002221d7211 */ /* 0x080fe200000f0eff */
[----:B------:R-:W2:Y:S02]  /*0580*/  LDG.E.U16 R22, desc[UR8][R32.64] ;  /* 0x0000000820167981 */ /* 0x000ea4000c1e1500 */
[C---:B------:R-:W-:Y:S01]  /*0590*/  IMAD R40, R9.reuse, 0x2, R24 ;  /* 0x0000000209287824 */ /* 0x040fe200078e0218 */
[CC--:B------:R-:W-:Y:S01]  /*05a0*/  LEA R34, P0, R38.reuse, R5.reuse, 0x1 ;  /* 0x0000000526227211 */ /* 0x0c0fe200078008ff */
[----:B------:R0:W2:Y:S02]  /*05b0*/  LDG.E.U16 R21, desc[UR8][R28.64] ;  /* 0x000000081c157981 */ /* 0x0000a4000c1e1500 */
[C---:B-1----:R-:W-:Y:S01]  /*05c0*/  IMAD R26, R9.reuse, 0x2, R40 ;  /* 0x00000002091a7824 */ /* 0x042fe200078e0228 */
[----:B------:R-:W-:Y:S02]  /*05d0*/  LEA.HI.X.SX32 R35, R38, R2, 0x1, P0 ;  /* 0x0000000226237211 */ /* 0x000fe400000f0eff */
[----:B------:R-:W-:Y:S01]  /*05e0*/  LEA R30, P0, R36, R5, 0x1 ;  /* 0x00000005241e7211 */ /* 0x000fe200078008ff */
[----:B0-----:R-:W-:-:S03]  /*05f0*/  IMAD R28, R9, 0x2, R26 ;  /* 0x00000002091c7824 */ /* 0x001fc600078e021a */
[----:B------:R-:W-:Y:S01]  /*0600*/  LEA.HI.X.SX32 R31, R36, R2, 0x1, P0 ;  /* 0x00000002241f7211 */ /* 0x000fe200000f0eff */
[----:B------:R-:W3:Y:S01]  /*0610*/  LDG.E.U16 R23, desc[UR8][R34.64] ;  /* 0x0000000822177981 */ /* 0x000ee2000c1e1500 */
[----:B------:R-:W-:Y:S01]  /*0620*/  IMAD R44, R9, 0x2, R28 ;  /* 0x00000002092c7824 */ /* 0x000fe200078e021c */
[----:B------:R-:W-:-:S04]  /*0630*/  LEA R36, P0, R24, R5, 0x1 ;  /* 0x0000000518247211 */ /* 0x000fc800078008ff */
[C---:B------:R-:W-:Y:S02]  /*0640*/  LEA R46, R9.reuse, R44, 0x1 ;  /* 0x0000002c092e7211 */ /* 0x040fe400078e08ff */
[----:B------:R-:W-:Y:S02]  /*0650*/  LEA.HI.X.SX32 R37, R24, R2, 0x1, P0 ;  /* 0x0000000218257211 */ /* 0x000fe400000f0eff */
[----:B------:R0:W3:Y:S01]  /*0660*/  LDG.E.U16 R24, desc[UR8][R30.64] ;  /* 0x000000081e187981 */ /* 0x0000e2000c1e1500 */
[-C--:B------:R-:W-:Y:S02]  /*0670*/  LEA R32, P0, R26, R5.reuse, 0x1 ;  /* 0x000000051a207211 */ /* 0x080fe400078008ff */
[----:B------:R-:W-:Y:S01]  /*0680*/  LEA R38, P1, R40, R5, 0x1 ;  /* 0x0000000528267211 */ /* 0x000fe200078208ff */
[----:B------:R1:W3:Y:S01]  /*0690*/  LDG.E.U16 R25, desc[UR8][R36.64] ;  /* 0x0000000824197981 */ /* 0x0002e2000c1e1500 */
[----:B0-----:R-:W-:-:S04]  /*06a0*/  IMAD R30, R9, 0x2, R46 ;  /* 0x00000002091e7824 */ /* 0x001fc800078e022e */
[C---:B------:R-:W-:Y:S01]  /*06b0*/  IMAD R48, R9.reuse, 0x2, R30 ;  /* 0x0000000209307824 */ /* 0x040fe200078e021e */
[-C--:B------:R-:W-:Y:S02]  /*06c0*/  LEA.HI.X.SX32 R33, R26, R2.reuse, 0x1, P0 ;  /* 0x000000021a217211 */ /* 0x080fe400000f0eff */
[-C--:B------:R-:W-:Y:S01]  /*06d0*/  LEA R34, P0, R28, R5.reuse, 0x1 ;  /* 0x000000051c227211 */ /* 0x080fe200078008ff */
[C---:B------:R-:W-:Y:S01]  /*06e0*/  IMAD R50, R9.reuse, 0x2, R48 ;  /* 0x0000000209327824 */ /* 0x040fe200078e0230 */
[-C--:B------:R-:W-:Y:S01]  /*06f0*/  LEA.HI.X.SX32 R39, R40, R2.reuse, 0x1, P1 ;  /* 0x0000000228277211 */ /* 0x080fe200008f0eff */
[----:B------:R-:W3:Y:S01]  /*0700*/  LDG.E.U16 R27, desc[UR8][R32.64] ;  /* 0x00000008201b7981 */ /* 0x000ee2000c1e1500 */
[-C--:B------:R-:W-:Y:S01]  /*0710*/  LEA.HI.X.SX32 R35, R28, R2.reuse, 0x1, P0 ;  /* 0x000000021c237211 */ /* 0x080fe200000f0eff */
[C---:B------:R-:W-:Y:S01]  /*0720*/  IMAD R52, R9.reuse, 0x2, R50 ;  /* 0x0000000209347824 */ /* 0x040fe200078e0232 */
[CC--:B------:R-:W-:Y:S01]  /*0730*/  LEA R40, P0, R44.reuse, R5.reuse, 0x1 ;  /* 0x000000052c287211 */ /* 0x0c0fe200078008ff */
[----:B------:R0:W3:Y:S02]  /*0740*/  LDG.E.U16 R26, desc[UR8][R38.64] ;  /* 0x00000008261a7981 */ /* 0x0000e4000c1e1500 */
[C---:B------:R-:W-:Y:S01]  /*0750*/  IMAD R54, R9.reuse, 0x2, R52 ;  /* 0x0000000209367824 */ /* 0x040fe200078e0234 */
[-C--:B------:R-:W-:Y:S01]  /*0760*/  LEA.HI.X.SX32 R41, R44, R2.reuse, 0x1, P0 ;  /* 0x000000022c297211 */ /* 0x080fe200000f0eff */
[----:B------:R-:W4:Y:S01]  /*0770*/  LDG.E.U16 R28, desc[UR8][R34.64] ;  /* 0x00000008221c7981 */ /* 0x000f22000c1e1500 */
[-C--:B-1----:R-:W-:Y:S01]  /*0780*/  LEA R36, P0, R30, R5.reuse, 0x1 ;  /* 0x000000051e247211 */ /* 0x082fe200078008ff */
[C---:B------:R-:W-:Y:S01]  /*0790*/  IMAD R56, R9.reuse, 0x2, R54 ;  /* 0x0000000209387824 */ /* 0x040fe200078e0236 */
[-C--:B------:R-:W-:Y:S01]  /*07a0*/  LEA R42, P1, R46, R5.reuse, 0x1 ;  /* 0x000000052e2a7211 */ /* 0x080fe200078208ff */
[----:B------:R1:W4:Y:S01]  /*07b0*/  LDG.E.U16 R29, desc[UR8][R40.64] ;  /* 0x00000008281d7981 */ /* 0x000322000c1e1500 */
[----:B------:R-:W-:Y:S01]  /*07c0*/  LEA.HI.X.SX32 R37, R30, R2, 0x1, P0 ;  /* 0x000000021e257211 */ /* 0x000fe200000f0eff */
[----:B------:R-:W-:Y:S01]  /*07d0*/  IMAD R58, R9, 0x2, R56 ;  /* 0x00000002093a7824 */ /* 0x000fe200078e0238 */
[----:B0-----:R-:W-:-:S02]  /*07e0*/  LEA R38, P0, R48, R5, 0x1 ;  /* 0x0000000530267211 */ /* 0x001fc400078008ff */
[-C--:B------:R-:W-:Y:S01]  /*07f0*/  LEA.HI.X.SX32 R43, R46, R2.reuse, 0x1, P1 ;  /* 0x000000022e2b7211 */ /* 0x080fe200008f0eff */
[----:B------:R-:W4:Y:S01]  /*0800*/  LDG.E.U16 R31, desc[UR8][R36.64] ;  /* 0x00000008241f7981 */ /* 0x000f22000c1e1500 */
[----:B------:R-:W-:Y:S02]  /*0810*/  LEA.HI.X.SX32 R39, R48, R2, 0x1, P0 ;  /* 0x0000000230277211 */ /* 0x000fe400000f0eff */
[-C--:B------:R-:W-:Y:S01]  /*0820*/  LEA R44, P0, R50, R5.reuse, 0x1 ;  /* 0x00000005322c7211 */ /* 0x080fe200078008ff */
[----:B------:R0:W4:Y:S01]  /*0830*/  LDG.E.U16 R30, desc[UR8][R42.64] ;  /* 0x000000082a1e7981 */ /* 0x000122000c1e1500 */
[C---:B------:R-:W-:Y:S02]  /*0840*/  LEA R60, R9.reuse, R58, 0x1 ;  /* 0x0000003a093c7211 */ /* 0x040fe400078e08ff */
[-C--:B------:R-:W-:Y:S01]  /*0850*/  LEA R46, P1, R52, R5.reuse, 0x1 ;  /* 0x00000005342e7211 */ /* 0x080fe200078208ff */
[----:B------:R-:W5:Y:S01]  /*0860*/  LDG.E.U16 R32, desc[UR8][R38.64] ;  /* 0x0000000826207981 */ /* 0x000f62000c1e1500 */
[----:B------:R-:W-:Y:S01]  /*0870*/  LEA.HI.X.SX32 R45, R50, R2, 0x1, P0 ;  /* 0x00000002322d7211 */ /* 0x000fe200000f0eff */
[----:B------:R-:W-:Y:S01]  /*0880*/  IMAD R50, R9, 0x2, R60 ;  /* 0x0000000209327824 */ /* 0x000fe200078e023c */
[----:B-1----:R-:W-:-:S02]  /*0890*/  LEA R40, P0, R54, R5, 0x1 ;  /* 0x0000000536287211 */ /* 0x002fc400078008ff */
[-C--:B------:R-:W-:Y:S01]  /*08a0*/  LEA.HI.X.SX32 R47, R52, R2.reuse, 0x1, P1 ;  /* 0x00000002342f7211 */ /* 0x080fe200008f0eff */
[C---:B------:R-:W-:Y:S01]  /*08b0*/  IMAD R52, R9.reuse, 0x2, R50 ;  /* 0x0000000209347824 */ /* 0x040fe200078e0232 */
[-C--:B------:R-:W-:Y:S01]  /*08c0*/  LEA.HI.X.SX32 R41, R54, R2.reuse, 0x1, P0 ;  /* 0x0000000236297211 */ /* 0x080fe200000f0eff */
[----:B------:R-:W5:Y:S01]  /*08d0*/  LDG.E.U16 R33, desc[UR8][R44.64] ;  /* 0x000000082c217981 */ /* 0x000f62000c1e1500 */
[CC--:B0-----:R-:W-:Y:S01]  /*08e0*/  LEA R42, P0, R56.reuse, R5.reuse, 0x1 ;  /* 0x00000005382a7211 */ /* 0x0c1fe200078008ff */
[C---:B------:R-:W-:Y:S02]  /*08f0*/  IMAD R54, R9.reuse, 0x2, R52 ;  /* 0x0000000209367824 */ /* 0x040fe400078e0234 */
[----:B------:R0:W5:Y:S01]  /*0900*/  LDG.E.U16 R34, desc[UR8][R46.64] ;  /* 0x000000082e227981 */ /* 0x000162000c1e1500 */
[-C--:B------:R-:W-:Y:S01]  /*0910*/  LEA.HI.X.SX32 R43, R56, R2.reuse, 0x1, P0 ;  /* 0x00000002382b7211 */ /* 0x080fe200000f0eff */
[C---:B------:R-:W-:Y:S01]  /*0920*/  IMAD R56, R9.reuse, 0x2, R54 ;  /* 0x0000000209387824 */ /* 0x040fe200078e0236 */
[CC--:B------:R-:W-:Y:S01]  /*0930*/  LEA R48, P0, R58.reuse, R5.reuse, 0x1 ;  /* 0x000000053a307211 */ /* 0x0c0fe200078008ff */
[----:B------:R-:W5:Y:S02]  /*0940*/  LDG.E.U16 R35, desc[UR8][R40.64] ;  /* 0x0000000828237981 */ /* 0x000f64000c1e1500 */
[C---:B------:R-:W-:Y:S01]  /*0950*/  IMAD R62, R9.reuse, 0x2, R56 ;  /* 0x00000002093e7824 */ /* 0x040fe200078e0238 */
[----:B------:R-:W-:Y:S01]  /*0960*/  LEA.HI.X.SX32 R49, R58, R2, 0x1, P0 ;  /* 0x000000023a317211 */ /* 0x000fe200000f0eff */
[----:B------:R1:W5:Y:S02]  /*0970*/  LDG.E.U16 R36, desc[UR8][R42.64] ;  /* 0x000000082a247981 */ /* 0x000364000c1e1500 */
[C---:B------:R-:W-:Y:S01]  /*0980*/  IMAD R58, R9.reuse, 0x2, R62 ;  /* 0x00000002093a7824 */ /* 0x040fe200078e023e */
[----:B0-----:R-:W-:Y:S01]  /*0990*/  LEA R46, P0, R50, R5, 0x1 ;  /* 0x00000005322e7211 */ /* 0x001fe200078008ff */
[----:B------:R0:W5:Y:S02]  /*09a0*/  LDG.E.U16 R37, desc[UR8][R48.64] ;  /* 0x0000000830257981 */ /* 0x000164000c1e1500 */
[----:B------:R-:W-:-:S05]  /*09b0*/  IMAD R64, R9, 0x2, R58 ;  /* 0x0000000209407824 */ /* 0x000fca00078e023a */
[----:B------:R-:W-:-:S05]  /*09c0*/  LEA R66, R9, R64, 0x1 ;  /* 0x0000004009427211 */ /* 0x000fca00078e08ff */
[----:B------:R-:W-:-:S04]  /*09d0*/  IMAD R68, R9, 0x2, R66 ;  /* 0x0000000209447824 */ /* 0x000fc800078e0242 */
[----:B------:R-:W-:Y:S01]  /*09e0*/  IMAD R70, R9, 0x2, R68 ;  /* 0x0000000209467824 */ /* 0x000fe200078e0244 */
[----:B------:R-:W-:-:S03]  /*09f0*/  LEA.HI.X.SX32 R47, R50, R2, 0x1, P0 ;  /* 0x00000002322f7211 */ /* 0x000fc600000f0eff */
[C---:B------:R-:W-:Y:S01]  /*0a00*/  IMAD R72, R9.reuse, 0x2, R70 ;  /* 0x0000000209487824 */ /* 0x040fe200078e0246 */
[CC--:B------:R-:W-:Y:S01]  /*0a10*/  LEA R50, P0, R52.reuse, R5.reuse, 0x1 ;  /* 0x0000000534327211 */ /* 0x0c0fe200078008ff */
[----:B------:R-:W5:Y:S02]  /*0a20*/  LDG.E.U16 R39, desc[UR8][R46.64] ;  /* 0x000000082e277981 */ /* 0x000f64000c1e1500 */
[C---:B------:R-:W-:Y:S01]  /*0a30*/  IMAD R74, R9.reuse, 0x2, R72 ;  /* 0x00000002094a7824 */ /* 0x040fe200078e0248 */
[-C--:B------:R-:W-:Y:S02]  /*0a40*/  LEA.HI.X.SX32 R51, R52, R2.reuse, 0x1, P0 ;  /* 0x0000000234337211 */ /* 0x080fe400000f0eff */
[-C--:B-1----:R-:W-:Y:S01]  /*0a50*/  LEA R42, P0, R54, R5.reuse, 0x1 ;  /* 0x00000005362a7211 */ /* 0x082fe200078008ff */
[C---:B------:R-:W-:Y:S01]  /*0a60*/  IMAD R76, R9.reuse, 0x2, R74 ;  /* 0x00000002094c7824 */ /* 0x040fe200078e024a */
[-C--:B------:R-:W-:Y:S01]  /*0a70*/  LEA R44, P1, R60, R5.reuse, 0x1 ;  /* 0x000000053c2c7211 */ /* 0x080fe200078208ff */
[----:B------:R1:W5:Y:S01]  /*0a80*/  LDG.E.U16 R40, desc[UR8][R50.64] ;  /* 0x0000000832287981 */ /* 0x000362000c1e1500 */
[----:B------:R-:W-:Y:S01]  /*0a90*/  LEA.HI.X.SX32 R43, R54, R2, 0x1, P0 ;  /* 0x00000002362b7211 */ /* 0x000fe200000f0eff */
[----:B------:R-:W-:Y:S01]  /*0aa0*/  IMAD R78, R9, 0x2, R76 ;  /* 0x00000002094e7824 */ /* 0x000fe200078e024c */
[----:B0-----:R-:W-:-:S02]  /*0ab0*/  LEA R48, P0, R62, R5, 0x1 ;  /* 0x000000053e307211 */ /* 0x001fc400078008ff */
[-C--:B------:R-:W-:Y:S01]  /*0ac0*/  LEA.HI.X.SX32 R45, R60, R2.reuse, 0x1, P1 ;  /* 0x000000023c2d7211 */ /* 0x080fe200008f0eff */
[C---:B------:R-:W-:Y:S01]  /*0ad0*/  IMAD R60, R9.reuse, 0x2, R78 ;  /* 0x00000002093c7824 */ /* 0x040fe200078e024e */
[----:B------:R-:W-:Y:S01]  /*0ae0*/  LEA.HI.X.SX32 R49, R62, R2, 0x1, P0 ;  /* 0x000000023e317211 */ /* 0x000fe200000f0eff */
[----:B------:R-:W5:Y:S01]  /*0af0*/  LDG.E.U16 R41, desc[UR8][R42.64] ;  /* 0x000000082a297981 */ /* 0x000f62000c1e1500 */
[-C--:B------:R-:W-:Y:S02]  /*0b00*/  LEA R52, P1, R56, R5.reuse, 0x1 ;  /* 0x0000000538347211 */ /* 0x080fe400078208ff */
[----:B------:R-:W-:Y:S01]  /*0b10*/  LEA R62, P0, R58, R5, 0x1 ;  /* 0x000000053a3e7211 */ /* 0x000fe200078008ff */
[----:B------:R-:W5:Y:S01]  /*0b20*/  LDG.E.U16 R55, desc[UR8][R48.64] ;  /* 0x0000000830377981 */ /* 0x000f62000c1e1500 */
[----:B------:R-:W-:Y:S02]  /*0b30*/  LEA R80, R9, R60, 0x1 ;  /* 0x0000003c09507211 */ /* 0x000fe400078e08ff */
[-C--:B------:R-:W-:Y:S01]  /*0b40*/  LEA.HI.X.SX32 R53, R56, R2.reuse, 0x1, P1 ;  /* 0x0000000238357211 */ /* 0x080fe200008f0eff */
[----:B------:R-:W5:Y:S01]  /*0b50*/  LDG.E.U16 R38, desc[UR8][R44.64] ;  /* 0x000000082c267981 */ /* 0x000f62000c1e1500 */
[----:B------:R-:W-:-:S02]  /*0b60*/  LEA.HI.X.SX32 R63, R58, R2, 0x1, P0 ;  /* 0x000000023a3f7211 */ /* 0x000fc400000f0eff */
[CC--:B-1----:R-:W-:Y:S01]  /*0b70*/  LEA R50, P0, R64.reuse, R5.reuse, 0x1 ;  /* 0x0000000540327211 */ /* 0x0c2fe200078008ff */
[C---:B------:R-:W-:Y:S01]  /*0b80*/  IMAD R82, R9.reuse, 0x2, R80 ;  /* 0x0000000209527824 */ /* 0x040fe200078e0250 */
[----:B------:R0:W5:Y:S02]  /*0b90*/  LDG.E.U16 R54, desc[UR8][R52.64] ;  /* 0x0000000834367981 */ /* 0x000164000c1e1500 */
[-C--:B------:R-:W-:Y:S01]  /*0ba0*/  LEA.HI.X.SX32 R51, R64, R2.reuse, 0x1, P0 ;  /* 0x0000000240337211 */ /* 0x080fe200000f0eff */
[C---:B------:R-:W-:Y:S01]  /*0bb0*/  IMAD R84, R9.reuse, 0x2, R82 ;  /* 0x0000000209547824 */ /* 0x040fe200078e0252 */
[----:B------:R-:W5:Y:S01]  /*0bc0*/  LDG.E.U16 R56, desc[UR8][R62.64] ;  /* 0x000000083e387981 */ /* 0x000f62000c1e1500 */
[-C--:B0-----:R-:W-:Y:S02]  /*0bd0*/  LEA R52, P0, R68, R5.reuse, 0x1 ;  /* 0x0000000544347211 */ /* 0x081fe400078008ff */
[----:B------:R-:W-:Y:S01]  /*0be0*/  IMAD R64, R9, 0x2, R84 ;  /* 0x0000000209407824 */ /* 0x000fe200078e0254 */
[----:B------:R-:W-:Y:S01]  /*0bf0*/  LEA R44, P1, R66, R5, 0x1 ;  /* 0x00000005422c7211 */ /* 0x000fe200078208ff */
[----:B------:R0:W5:Y:S01]  /*0c00*/  LDG.E.U16 R57, desc[UR8][R50.64] ;  /* 0x0000000832397981 */ /* 0x000162000c1e1500 */
[----:B------:R-:W-:-:S02]  /*0c10*/  LEA.HI.X.SX32 R53, R68, R2, 0x1, P0 ;  /* 0x0000000244357211 */ /* 0x000fc400000f0eff */
[-C--:B------:R-:W-:Y:S02]  /*0c20*/  LEA R46, P0, R70, R5.reuse, 0x1 ;  /* 0x00000005462e7211 */ /* 0x080fe400078008ff */
[-C--:B------:R-:W-:Y:S01]  /*0c30*/  LEA.HI.X.SX32 R45, R66, R2.reuse, 0x1, P1 ;  /* 0x00000002422d7211 */ /* 0x080fe200008f0eff */
[----:B------:R-:W5:Y:S01]  /*0c40*/  LDG.E.U16 R59, desc[UR8][R52.64] ;  /* 0x00000008343b7981 */ /* 0x000f62000c1e1500 */
[-C--:B------:R-:W-:Y:S01]  /*0c50*/  LEA.HI.X.SX32 R47, R70, R2.reuse, 0x1, P0 ;  /* 0x00000002462f7211 */ /* 0x080fe200000f0eff */
[C---:B------:R-:W-:Y:S01]  /*0c60*/  IMAD R70, R9.reuse, 0x2, R64 ;  /* 0x0000000209467824 */ /* 0x040fe200078e0240 */
[CC--:B------:R-:W-:Y:S01]  /*0c70*/  LEA R48, P0, R72.reuse, R5.reuse, 0x1 ;  /* 0x0000000548307211 */ /* 0x0c0fe200078008ff */
[----:B------:R1:W5:Y:S02]  /*0c80*/  LDG.E.U16 R58, desc[UR8][R44.64] ;  /* 0x000000082c3a7981 */ /* 0x000364000c1e1500 */
[C---:B------:R-:W-:Y:S01]  /*0c90*/  IMAD R86, R9.reuse, 0x2, R70 ;  /* 0x0000000209567824 */ /* 0x040fe200078e0246 */
[----:B------:R-:W-:Y:S01]  /*0ca0*/  LEA.HI.X.SX32 R49, R72, R2, 0x1, P0 ;  /* 0x0000000248317211 */ /* 0x000fe200000f0eff */
[----:B------:R1:W5:Y:S02]  /*0cb0*/  LDG.E.U16 R62, desc[UR8][R46.64] ;  /* 0x000000082e3e7981 */ /* 0x000364000c1e1500 */
[C---:B------:R-:W-:Y:S01]  /*0cc0*/  IMAD R72, R9.reuse, 0x2, R86 ;  /* 0x0000000209487824 */ /* 0x040fe200078e0256 */
[-C--:B------:R-:W-:Y:S01]  /*0cd0*/  LEA R42, P1, R74, R5.reuse, 0x1 ;  /* 0x000000054a2a7211 */ /* 0x080fe200078208ff */
[----:B------:R-:W5:Y:S02]  /*0ce0*/  LDG.E.U16 R63, desc[UR8][R48.64] ;  /* 0x00000008303f7981 */ /* 0x000f64000c1e1500 */
[----:B------:R-:W-:Y:S01]  /*0cf0*/  IMAD R66, R9, 0x2, R72 ;  /* 0x0000000209427824 */ /* 0x000fe200078e0248 */
[----:B0-----:R-:W-:-:S02]  /*0d00*/  LEA R50, P0, R76, R5, 0x1 ;  /* 0x000000054c327211 */ /* 0x001fc400078008ff */
[----:B------:R-:W-:Y:S02]  /*0d10*/  LEA.HI.X.SX32 R43, R74, R2, 0x1, P1 ;  /* 0x000000024a2b7211 */ /* 0x000fe400008f0eff */
[C---:B------:R-:W-:Y:S02]  /*0d20*/  LEA R74, R9.reuse, R66, 0x1 ;  /* 0x00000042094a7211 */ /* 0x040fe400078e08ff */
[-C--:B------:R-:W-:Y:S01]  /*0d30*/  LEA.HI.X.SX32 R51, R76, R2.reuse, 0x1, P0 ;  /* 0x000000024c337211 */ /* 0x080fe200000f0eff */
[----:B------:R0:W5:Y:S01]  /*0d40*/  LDG.E.U16 R65, desc[UR8][R42.64] ;  /* 0x000000082a417981 */ /* 0x000162000c1e1500 */
[-C--:B-1----:R-:W-:Y:S01]  /*0d50*/  LEA R44, P0, R78, R5.reuse, 0x1 ;  /* 0x000000054e2c7211 */ /* 0x082fe200078008ff */
[C---:B------:R-:W-:Y:S01]  /*0d60*/  IMAD R76, R9.reuse, 0x2, R74 ;  /* 0x00000002094c7824 */ /* 0x040fe200078e024a */
[-C--:B------:R-:W-:Y:S01]  /*0d70*/  LEA R46, P1, R70, R5.reuse, 0x1 ;  /* 0x00000005462e7211 */ /* 0x080fe200078208ff */
[----:B------:R1:W5:Y:S01]  /*0d80*/  LDG.E.U16 R67, desc[UR8][R50.64] ;  /* 0x0000000832437981 */ /* 0x000362000c1e1500 */
[----:B------:R-:W-:Y:S01]  /*0d90*/  LEA.HI.X.SX32 R45, R78, R2, 0x1, P0 ;  /* 0x000000024e2d7211 */ /* 0x000fe200000f0eff */
[----:B------:R-:W-:Y:S01]  /*0da0*/  IMAD R78, R9, 0x2, R76 ;  /* 0x00000002094e7824 */ /* 0x000fe200078e024c */
[----:B------:R-:W-:-:S02]  /*0db0*/  LEA R52, P0, R80, R5, 0x1 ;  /* 0x0000000550347211 */ /* 0x000fc400078008ff */
[-C--:B------:R-:W-:Y:S01]  /*0dc0*/  LEA.HI.X.SX32 R47, R70, R2.reuse, 0x1, P1 ;  /* 0x00000002462f7211 */ /* 0x080fe200008f0eff */
[----:B------:R1:W5:Y:S01]  /*0dd0*/  LDG.E.U16 R68, desc[UR8][R44.64] ;  /* 0x000000082c447981 */ /* 0x000362000c1e1500 */
[-C--:B------:R-:W-:Y:S01]  /*0de0*/  LEA.HI.X.SX32 R53, R80, R2.reuse, 0x1, P0 ;  /* 0x0000000250357211 */ /* 0x080fe200000f0eff */
[C---:B------:R-:W-:Y:S01]  /*0df0*/  IMAD R80, R9.reuse, 0x2, R78 ;  /* 0x0000000209507824 */ /* 0x040fe200078e024e */
[CC--:B0-----:R-:W-:Y:S01]  /*0e00*/  LEA R42, P0, R74.reuse, R5.reuse, 0x1 ;  /* 0x000000054a2a7211 */ /* 0x0c1fe200078008ff */
[----:B------:R-:W5:Y:S02]  /*0e10*/  LDG.E.U16 R73, desc[UR8][R46.64] ;  /* 0x000000082e497981 */ /* 0x000f64000c1e1500 */
[----:B------:R-:W-:Y:S01]  /*0e20*/  IMAD R70, R9, 0x2, R80 ;  /* 0x0000000209467824 */ /* 0x000fe200078e0250 */
[----:B------:R-:W-:Y:S01]  /*0e30*/  LEA.HI.X.SX32 R43, R74, R2, 0x1, P0 ;  /* 0x000000024a2b7211 */ /* 0x000fe200000f0eff */
[----:B------:R0:W5:Y:S01]  /*0e40*/  LDG.E.U16 R69, desc[UR8][R52.64] ;  /* 0x0000000834457981 */ /* 0x000162000c1e1500 */
[----:B-1----:R-:W-:-:S02]  /*0e50*/  LEA R50, P0, R82, R5, 0x1 ;  /* 0x0000000552327211 */ /* 0x002fc400078008ff */
[-C--:B------:R-:W-:Y:S01]  /*0e60*/  LEA R48, P1, R70, R5.reuse, 0x1 ;  /* 0x0000000546307211 */ /* 0x080fe200078208ff */
[----:B------:R1:W5:Y:S01]  /*0e70*/  LDG.E.U16 R77, desc[UR8][R42.64] ;  /* 0x000000082a4d7981 */ /* 0x000362000c1e1500 */
[-C--:B------:R-:W-:Y:S02]  /*0e80*/  LEA.HI.X.SX32 R51, R82, R2.reuse, 0x1, P0 ;  /* 0x0000000252337211 */ /* 0x080fe400000f0eff */
[-C--:B------:R-:W-:Y:S01]  /*0e90*/  LEA.HI.X.SX32 R49, R70, R2.reuse, 0x1, P1 ;  /* 0x0000000246317211 */ /* 0x080fe200008f0eff */
[----:B------:R-:W-:Y:S01]  /*0ea0*/  IMAD R70, R9, 0x2, R70 ;  /* 0x0000000209467824 */ /* 0x000fe200078e0246 */
[-C--:B------:R-:W-:Y:S01]  /*0eb0*/  LEA R44, P1, R86, R5.reuse, 0x1 ;  /* 0x00000005562c7211 */ /* 0x080fe200078208ff */
[----:B------:R-:W5:Y:S01]  /*0ec0*/  LDG.E.U16 R71, desc[UR8][R50.64] ;  /* 0x0000000832477981 */ /* 0x000f62000c1e1500 */
[----:B0-----:R-:W-:Y:S02]  /*0ed0*/  LEA R52, P0, R76, R5, 0x1 ;  /* 0x000000054c347211 */ /* 0x001fe400078008ff */
[-C--:B------:R-:W-:Y:S01]  /*0ee0*/  LEA.HI.X.SX32 R45, R86, R2.reuse, 0x1, P1 ;  /* 0x00000002562d7211 */ /* 0x080fe200008f0eff */
[----:B------:R0:W5:Y:S01]  /*0ef0*/  LDG.E.U16 R79, desc[UR8][R48.64] ;  /* 0x00000008304f7981 */ /* 0x000162000c1e1500 */
[----:B------:R-:W-:-:S02]  /*0f00*/  LEA.HI.X.SX32 R53, R76, R2, 0x1, P0 ;  /* 0x000000024c357211 */ /* 0x000fc400000f0eff */
[-C--:B------:R-:W-:Y:S01]  /*0f10*/  LEA R46, P1, R70, R5.reuse, 0x1 ;  /* 0x00000005462e7211 */ /* 0x080fe200078208ff */
[----:B------:R0:W5:Y:S01]  /*0f20*/  LDG.E.U16 R74, desc[UR8][R44.64] ;  /* 0x000000082c4a7981 */ /* 0x000162000c1e1500 */
[-C--:B-1----:R-:W-:Y:S02]  /*0f30*/  LEA R42, P0, R84, R5.reuse, 0x1 ;  /* 0x00000005542a7211 */ /* 0x082fe400078008ff */
[-C--:B------:R-:W-:Y:S01]  /*0f40*/  LEA.HI.X.SX32 R47, R70, R2.reuse, 0x1, P1 ;  /* 0x00000002462f7211 */ /* 0x080fe200008f0eff */
[----:B------:R-:W-:Y:S01]  /*0f50*/  IMAD R70, R9, 0x2, R70 ;  /* 0x0000000209467824 */ /* 0x000fe200078e0246 */
[-C--:B------:R-:W-:Y:S01]  /*0f60*/  LEA.HI.X.SX32 R43, R84, R2.reuse, 0x1, P0 ;  /* 0x00000002542b7211 */ /* 0x080fe200000f0eff */
[----:B------:R1:W5:Y:S01]  /*0f70*/  LDG.E.U16 R76, desc[UR8][R52.64] ;  /* 0x00000008344c7981 */ /* 0x000362000c1e1500 */
[-C--:B0-----:R-:W-:Y:S02]  /*0f80*/  LEA R48, P1, R72, R5.reuse, 0x1 ;  /* 0x0000000548307211 */ /* 0x081fe400078208ff */
[----:B------:R-:W-:Y:S01]  /*0f90*/  LEA R50, P0, R78, R5, 0x1 ;  /* 0x000000054e327211 */ /* 0x000fe200078008ff */
[----:B------:R0:W5:Y:S01]  /*0fa0*/  LDG.E.U16 R81, desc[UR8][R46.64] ;  /* 0x000000082e517981 */ /* 0x000162000c1e1500 */
[----:B------:R-:W-:-:S02]  /*0fb0*/  LEA.HI.X.SX32 R49, R72, R2, 0x1, P1 ;  /* 0x0000000248317211 */ /* 0x000fc400008f0eff */
[-C--:B------:R-:W-:Y:S01]  /*0fc0*/  LEA.HI.X.SX32 R51, R78, R2.reuse, 0x1, P0 ;  /* 0x000000024e337211 */ /* 0x080fe200000f0eff */
[----:B------:R0:W5:Y:S01]  /*0fd0*/  LDG.E.U16 R72, desc[UR8][R42.64] ;  /* 0x000000082a487981 */ /* 0x000162000c1e1500 */
[-C--:B------:R-:W-:Y:S02]  /*0fe0*/  LEA R44, P1, R70, R5.reuse, 0x1 ;  /* 0x00000005462c7211 */ /* 0x080fe400078208ff */
[-C--:B-1----:R-:W-:Y:S01]  /*0ff0*/  LEA R52, P0, R60, R5.reuse, 0x1 ;  /* 0x000000053c347211 */ /* 0x082fe200078008ff */
[----:B------:R-:W-:Y:S01]  /*1000*/  IMAD R9, R9, 0x2, R70 ;  /* 0x0000000209097824 */ /* 0x000fe200078e0246 */
[-C--:B------:R-:W-:Y:S01]  /*1010*/  LEA.HI.X.SX32 R45, R70, R2.reuse, 0x1, P1 ;  /* 0x00000002462d7211 */ /* 0x080fe200008f0eff */
[----:B------:R1:W5:Y:S01]  /*1020*/  LDG.E.U16 R75, desc[UR8][R48.64] ;  /* 0x00000008304b7981 */ /* 0x000362000c1e1500 */
[----:B------:R-:W-:Y:S02]  /*1030*/  LEA.HI.X.SX32 R53, R60, R2, 0x1, P0 ;  /* 0x000000023c357211 */ /* 0x000fe400000f0eff */
[-C--:B0-----:R-:W-:Y:S01]  /*1040*/  LEA R46, P0, R64, R5.reuse, 0x1 ;  /* 0x00000005402e7211 */ /* 0x081fe200078008ff */
[----:B------:R-:W5:Y:S01]  /*1050*/  LDG.E.U16 R50, desc[UR8][R50.64] ;  /* 0x0000000832327981 */ /* 0x000f62000c1e1500 */
[----:B------:R-:W-:-:S02]  /*1060*/  LEA R42, P1, R66, R5, 0x1 ;  /* 0x00000005422a7211 */ /* 0x000fc400078208ff */
[-C--:B------:R-:W-:Y:S01]  /*1070*/  LEA.HI.X.SX32 R47, R64, R2.reuse, 0x1, P0 ;  /* 0x00000002402f7211 */ /* 0x080fe200000f0eff */
[----:B------:R-:W5:Y:S01]  /*1080*/  LDG.E.U16 R44, desc[UR8][R44.64] ;  /* 0x000000082c2c7981 */ /* 0x000f62000c1e1500 */
[-C--:B------:R-:W-:Y:S02]  /*1090*/  LEA.HI.X.SX32 R43, R66, R2.reuse, 0x1, P1 ;  /* 0x00000002422b7211 */ /* 0x080fe400008f0eff */
[CC--:B-1----:R-:W-:Y:S01]  /*10a0*/  LEA R48, P0, R80.reuse, R5.reuse, 0x1 ;  /* 0x0000000550307211 */ /* 0x0c2fe200078008ff */
[----:B------:R-:W5:Y:S01]  /*10b0*/  LDG.E.U16 R52, desc[UR8][R52.64] ;  /* 0x0000000834347981 */ /* 0x000f62000c1e1500 */
[C---:B------:R-:W-:Y:S02]  /*10c0*/  LEA R60, P1, R9.reuse, R5, 0x1 ;  /* 0x00000005093c7211 */ /* 0x040fe400078208ff */
[-C--:B------:R-:W-:Y:S01]  /*10d0*/  LEA.HI.X.SX32 R49, R80, R2.reuse, 0x1, P0 ;  /* 0x0000000250317211 */ /* 0x080fe200000f0eff */
[----:B------:R-:W5:Y:S01]  /*10e0*/  LDG.E.U16 R46, desc[UR8][R46.64] ;  /* 0x000000082e2e7981 */ /* 0x000f62000c1e1500 */
[----:B------:R-:W-:-:S03]  /*10f0*/  LEA.HI.X.SX32 R61, R9, R2, 0x1, P1 ;  /* 0x00000002093d7211 */ /* 0x000fc600008f0eff */
[----:B------:R-:W5:Y:S04]  /*1100*/  LDG.E.U16 R42, desc[UR8][R42.64] ;  /* 0x000000082a2a7981 */ /* 0x000f68000c1e1500 */
[----:B------:R-:W5:Y:S04]  /*1110*/  LDG.E.U16 R48, desc[UR8][R48.64] ;  /* 0x0000000830307981 */ /* 0x000f68000c1e1500 */
[----:B------:R0:W5:Y:S01]  /*1120*/  LDG.E.U16 R9, desc[UR8][R60.64] ;  /* 0x000000083c097981 */ /* 0x000162000c1e1500 */
[----:B------:R-:W1:Y:S01]  /*1130*/  S2UR UR6, SR_CgaCtaId ;  /* 0x00000000000679c3 */ /* 0x000e620000008800 */
[----:B------:R-:W-:-:S02]  /*1140*/  SHF.R.S32.HI R5, RZ, 0x8, R0 ;  /* 0x00000008ff057819 */ /* 0x000fc40000011400 */
[----:B------:R-:W-:Y:S01]  /*1150*/  LOP3.LUT R2, R0, 0xff, RZ, 0xc0, !PT ;  /* 0x000000ff00027812 */ /* 0x000fe200078ec0ff */
[----:B------:R-:W-:Y:S01]  /*1160*/  UMOV UR4, 0x400 ;  /* 0x0000040000047882 */ /* 0x000fe20000000000 */
[----:B------:R-:W-:Y:S02]  /*1170*/  SGXT R5, R5, 0x1 ;  /* 0x000000010505781a */ /* 0x000fe40000000200 */
[----:B------:R-:W-:-:S04]  /*1180*/  SHF.L.U32 R2, R2, 0x1, RZ ;  /* 0x0000000102027819 */ /* 0x000fc800000006ff */
[----:B------:R-:W-:-:S04]  /*1190*/  LOP3.LUT R5, R2, 0x210, R5, 0x78, !PT ;  /* 0x0000021002057812 */ /* 0x000fc800078e7805 */
[----:B------:R-:W-:Y:S01]  /*11a0*/  LOP3.LUT R2, R5, 0x20, RZ, 0x3c, !PT ;  /* 0x0000002005027812 */ /* 0x000fe200078e3cff */
[----:B-1----:R-:W-:Y:S01]  /*11b0*/  ULEA UR6, UR6, UR4, 0x18 ;  /* 0x0000000406067291 */ /* 0x002fe2000f8ec0ff */
[----:B------:R-:W-:-:S08]  /*11c0*/  IMAD.SHL.U32 R3, R3, 0x100, RZ ;  /* 0x0000010003037824 */ /* 0x000fd000078e00ff */
[----:B--2---:R1:W-:Y:S04]  /*11d0*/  STS.U16 [R5+UR6], R4 ;  /* 0x0000000405007988 */ /* 0x0043e80008000406 */
[----:B------:R-:W-:Y:S04]  /*11e0*/  STS.U16 [R5+UR6+0x1000], R10 ;  /* 0x0010000a05007988 */ /* 0x000fe80008000406 */
[----:B------:R-:W-:Y:S04]  /*11f0*/  STS.U16 [R5+UR6+0x2000], R14 ;  /* 0x0020000e05007988 */ /* 0x000fe80008000406 */
[----:B------:R-:W-:Y:S04]  /*1200*/  STS.U16 [R5+UR6+0x3000], R18 ;  /* 0x0030001205007988 */ /* 0x000fe80008000406 */
[----:B------:R-:W-:Y:S04]  /*1210*/  STS.U16 [R5+UR6+0x4000], R22 ;  /* 0x0040001605007988 */ /* 0x000fe80008000406 */
[----:B---3--:R-:W-:Y:S04]  /*1220*/  STS.U16 [R5+UR6+0x5000], R26 ;  /* 0x0050001a05007988 */ /* 0x008fe80008000406 */
[----:B----4-:R-:W-:Y:S04]  /*1230*/  STS.U16 [R5+UR6+0x6000], R30 ;  /* 0x0060001e05007988 */ /* 0x010fe80008000406 */
[----:B-----5:R-:W-:Y:S01]  /*1240*/  STS.U16 [R5+UR6+0x7000], R34 ;  /* 0x0070002205007988 */ /* 0x020fe20008000406 */
[----:B------:R-:W-:Y:S01]  /*1250*/  IMAD.MOV.U32 R89, RZ, RZ, -0x800000 ;  /* 0xff800000ff597424 */ /* 0x000fe200078e00ff */
[----:B0-----:R-:W-:Y:S01]  /*1260*/  CS2R R60, SRZ ;  /* 0x00000000003c7805 */ /* 0x001fe2000001ff00 */
[----:B------:R-:W-:Y:S01]  /*1270*/  IMAD.MOV.U32 R104, RZ, RZ, 0x3f800000 ;  /* 0x3f800000ff687424 */ /* 0x000fe200078e00ff */
[----:B-1----:R-:W-:Y:S01]  /*1280*/  LOP3.LUT R4, R0, 0x1ff, RZ, 0xc0, !PT ;  /* 0x000001ff00047812 */ /* 0x002fe200078ec0ff */
[----:B------:R-:W-:-:S02]  /*1290*/  IMAD.MOV.U32 R103, RZ, RZ, 0x3f800000 ;  /* 0x3f800000ff677424 */ /* 0x000fc400078e00ff */
[----:B------:R-:W-:Y:S01]  /*12a0*/  IMAD.MOV.U32 R88, RZ, RZ, -0x800000 ;  /* 0xff800000ff587424 */ /* 0x000fe200078e00ff */
[----:B------:R-:W-:Y:S04]  /*12b0*/  STS.U16 [R5+UR6+0x8000], R38 ;  /* 0x0080002605007988 */ /* 0x000fe80008000406 */
[----:B------:R-:W-:Y:S04]  /*12c0*/  STS.U16 [R5+UR6+0x9000], R54 ;  /* 0x0090003605007988 */ /* 0x000fe80008000406 */
[----:B------:R-:W-:Y:S04]  /*12d0*/  STS.U16 [R5+UR6+0xa000], R58 ;  /* 0x00a0003a05007988 */ /* 0x000fe80008000406 */
[----:B------:R-:W-:Y:S04]  /*12e0*/  STS.U16 [R5+UR6+0xb000], R65 ;  /* 0x00b0004105007988 */ /* 0x000fe80008000406 */
[----:B------:R-:W-:Y:S04]  /*12f0*/  STS.U16 [R5+UR6+0xd000], R73 ;  /* 0x00d0004905007988 */ /* 0x000fe80008000406 */
[----:B------:R-:W-:Y:S04]  /*1300*/  STS.U16 [R5+UR6+0xc000], R69 ;  /* 0x00c0004505007988 */ /* 0x000fe80008000406 */
[----:B------:R-:W-:Y:S04]  /*1310*/  STS.U16 [R5+UR6+0xe000], R77 ;  /* 0x00e0004d05007988 */ /* 0x000fe80008000406 */
[----:B------:R-:W-:Y:S04]  /*1320*/  STS.U16 [R5+UR6+0xf000], R79 ;  /* 0x00f0004f05007988 */ /* 0x000fe80008000406 */
[----:B------:R0:W-:Y:S04]  /*1330*/  STS.U16 [R2+UR6+0x1400], R11 ;  /* 0x0014000b02007988 */ /* 0x0001e80008000406 */
[----:B------:R-:W-:Y:S04]  /*1340*/  STS.U16 [R2+UR6+0x400], R6 ;  /* 0x0004000602007988 */ /* 0x000fe80008000406 */
[----:B------:R-:W-:Y:S01]  /*1350*/  STS.U16 [R2+UR6+0x2400], R15 ;  /* 0x0024000f02007988 */ /* 0x000fe20008000406 */
[----:B0-----:R-:W-:-:S03]  /*1360*/  LOP3.LUT R11, R5, 0x40, RZ, 0x3c, !PT ;  /* 0x00000040050b7812 */ /* 0x001fc600078e3cff */
        /* <DEDUP_REMOVED lines=45> */
[----:B------:R0:W-:Y:S02]  /*1640*/  STS.U16 [R2+UR6+0xfc00], R9 ;  /* 0x00fc000902007988 */ /* 0x0001e40008000406 */
[----:B0-----:R-:W-:-:S05]  /*1650*/  VIADD R2, R3, 0x100 ;  /* 0x0000010003027836 */ /* 0x001fca0000000000 */
[----:B------:R-:W-:Y:S02]  /*1660*/  ISETP.GE.AND P0, PT, R2, 0x1, PT ;  /* 0x000000010200780c */ /* 0x000fe40003f06270 */
[----:B------:R-:W-:Y:S02]  /*1670*/  CS2R R62, SRZ ;  /* 0x00000000003e7805 */ /* 0x000fe4000001ff00 */
[----:B------:R-:W-:Y:S02]  /*1680*/  CS2R R16, SRZ ;  /* 0x0000000000107805 */ /* 0x000fe4000001ff00 */
[----:B------:R-:W-:Y:S02]  /*1690*/  CS2R R18, SRZ ;  /* 0x0000000000127805 */ /* 0x000fe4000001ff00 */
[----:B------:R-:W-:Y:S02]  /*16a0*/  CS2R R20, SRZ ;  /* 0x0000000000147805 */ /* 0x000fe4000001ff00 */
[----:B------:R-:W-:-:S02]  /*16b0*/  CS2R R22, SRZ ;  /* 0x0000000000167805 */ /* 0x000fc4000001ff00 */
[----:B------:R-:W-:Y:S02]  /*16c0*/  CS2R R24, SRZ ;  /* 0x0000000000187805 */ /* 0x000fe4000001ff00 */
        /* <DEDUP_REMOVED lines=25> */
[C---:B------:R-:W-:Y:S01]  /*1860*/  LOP3.LUT R6, R0.reuse, 0x7, RZ, 0xc0, !PT ;  /* 0x0000000700067812 */ /* 0x040fe200078ec0ff */
[----:B------:R-:W-:Y:S01]  /*1870*/  IMAD.SHL.U32 R12, R0, 0x2, RZ ;  /* 0x00000002000c7824 */ /* 0x000fe200078e00ff */
[----:B------:R-:W-:Y:S06]  /*1880*/  @!P0 BRA `(.L_x_0) ;  /* 0x0000001800008947 */ /* 0x000fec0003800000 */
[----:B------:R-:W-:Y:S01]  /*1890*/  LOP3.LUT R11, R12, 0x10, RZ, 0xc0, !PT ;  /* 0x000000100c0b7812 */ /* 0x000fe200078ec0ff */
[----:B------:R-:W0:Y:S01]  /*18a0*/  LDC.64 R8, c[0x0][0x3c0] ;  /* 0x0000f000ff087b82 */ /* 0x000e220000000a00 */
[----:B------:R-:W-:Y:S01]  /*18b0*/  LOP3.LUT R5, R0, 0x1e0, RZ, 0xc0, !PT ;  /* 0x000001e000057812 */ /* 0x000fe200078ec0ff */
[----:B------:R-:W-:Y:S01]  /*18c0*/  IMAD R14, R6, 0x210, RZ ;  /* 0x00000210060e7824 */ /* 0x000fe200078e02ff */
[----:B------:R-:W1:Y:S01]  /*18d0*/  LDCU UR4, c[0x0][0x3c8] ;  /* 0x00007900ff0477ac */ /* 0x000e620008000800 */
[--C-:B------:R-:W-:Y:S01]  /*18e0*/  SHF.R.U32.HI R15, RZ, 0x2, R0.reuse ;  /* 0x00000002ff0f7819 */ /* 0x100fe20000011600 */
[----:B------:R-:W-:Y:S01]  /*18f0*/  IMAD.MOV.U32 R104, RZ, RZ, 0x3f800000 ;  /* 0x3f800000ff687424 */ /* 0x000fe200078e00ff */
[----:B------:R-:W-:Y:S01]  /*1900*/  LOP3.LUT R13, R0, 0x10, RZ, 0xc0, !PT ;  /* 0x00000010000d7812 */ /* 0x000fe200078ec0ff */
[----:B------:R-:W2:Y:S01]  /*1910*/  LDCU.64 UR10, c[0x0][0x388] ;  /* 0x00007100ff0a77ac */ /* 0x000ea20008000a00 */
[----:B------:R-:W-:Y:S01]  /*1920*/  LOP3.LUT R11, R11, 0x1e0, R0, 0xf8, !PT ;  /* 0x000001e00b0b7812 */ /* 0x000fe200078ef800 */
[----:B------:R-:W3:Y:S01]  /*1930*/  LDC R20, c[0x0][0x3d8] ;  /* 0x0000f600ff147b82 */ /* 0x000ee20000000800 */
[----:B------:R-:W-:Y:S01]  /*1940*/  SHF.L.U32 R7, R4, 0x1, RZ ;  /* 0x0000000104077819 */ /* 0x000fe200000006ff */
[----:B------:R-:W-:Y:S01]  /*1950*/  IMAD.MOV.U32 R106, RZ, RZ, -0x800000 ;  /* 0xff800000ff6a7424 */ /* 0x000fe200078e00ff */
[----:B------:R-:W-:Y:S01]  /*1960*/  SHF.R.U32.HI R10, RZ, 0x1, R5 ;  /* 0x00000001ff0a7819 */ /* 0x000fe20000011605 */
[----:B------:R-:W-:Y:S01]  /*1970*/  IMAD.MOV.U32 R105, RZ, RZ, -0x800000 ;  /* 0xff800000ff697424 */ /* 0x000fe200078e00ff */
[----:B------:R-:W-:Y:S01]  /*1980*/  LOP3.LUT R4, R0, 0x180, RZ, 0xc0, !PT ;  /* 0x0000018000047812 */ /* 0x000fe200078ec0ff */
[----:B------:R-:W-:Y:S01]  /*1990*/  IMAD.MOV.U32 R103, RZ, RZ, 0x3f800000 ;  /* 0x3f800000ff677424 */ /* 0x000fe200078e00ff */
[----:B------:R-:W-:-:S02]  /*19a0*/  SGXT.U32 R5, R15, 0x3 ;  /* 0x000000030f05781a */ /* 0x000fc40000000000 */
[----:B------:R-:W-:Y:S02]  /*19b0*/  CS2R R60, SRZ ;  /* 0x00000000003c7805 */ /* 0x000fe4000001ff00 */
[C---:B------:R-:W-:Y:S02]  /*19c0*/  LEA R16, R13.reuse, UR6, 0x8 ;  /* 0x000000060d107c11 */ /* 0x040fe4000f8e40ff */
[----:B------:R-:W-:Y:S02]  /*19d0*/  CS2R R62, SRZ ;  /* 0x00000000003e7805 */ /* 0x000fe4000001ff00 */
[----:B------:R-:W-:Y:S02]  /*19e0*/  LOP3.LUT R11, R14, R11, RZ, 0x3c, !PT ;  /* 0x0000000b0e0b7212 */ /* 0x000fe400078e3cff */
[----:B------:R-:W-:Y:S02]  /*19f0*/  CS2R R22, SRZ ;  /* 0x0000000000167805 */ /* 0x000fe4000001ff00 */
[----:B------:R-:W-:Y:S01]  /*1a00*/  SHF.R.S32.HI R14, RZ, 0x2, R0 ;  /* 0x00000002ff0e7819 */ /* 0x000fe20000011400 */
[----:B------:R-:W-:Y:S01]  /*1a10*/  IMAD R19, R13, -0xf0, R16 ;  /* 0xffffff100d137824 */ /* 0x000fe200078e0210 */
[----:B------:R-:W-:Y:S01]  /*1a20*/  SHF.R.U32.HI R4, RZ, 0x3, R4 ;  /* 0x00000003ff047819 */ /* 0x000fe20000011604 */
[----:B------:R-:W-:Y:S01]  /*1a30*/  IMAD R13, R6, 0x110, RZ ;  /* 0x00000110060d7824 */ /* 0x000fe200078e02ff */
[----:B------:R-:W-:Y:S01]  /*1a40*/  LOP3.LUT R3, R3, R10, R5, 0xfe, !PT ;  /* 0x0000000a03037212 */ /* 0x000fe200078efe05 */
[----:B------:R-:W-:Y:S01]  /*1a50*/  IMAD.IADD R5, R11, 0x1, R16 ;  /* 0x000000010b057824 */ /* 0x000fe200078e0210 */
[----:B------:R-:W-:Y:S01]  /*1a60*/  SGXT R14, R14, 0x1 ;  /* 0x000000010e0e781a */ /* 0x000fe20000000200 */
[----:B------:R-:W4:Y:S01]  /*1a70*/  LDC.64 R10, c[0x0][0x3d0] ;  /* 0x0000f400ff0a7b82 */ /* 0x000f220000000a00 */
[----:B------:R-:W-:-:S02]  /*1a80*/  SHF.R.S32.HI R15, RZ, 0x6, R0 ;  /* 0x00000006ff0f7819 */ /* 0x000fc40000011400 */
[----:B------:R-:W-:Y:S02]  /*1a90*/  CS2R R24, SRZ ;  /* 0x0000000000187805 */ /* 0x000fe4000001ff00 */
[----:B------:R-:W-:Y:S02]  /*1aa0*/  LOP3.LUT R4, R7, R4, RZ, 0x3c, !PT ;  /* 0x0000000407047212 */ /* 0x000fe400078e3cff */
[----:B------:R-:W-:Y:S02]  /*1ab0*/  CS2R R26, SRZ ;  /* 0x00000000001a7805 */ /* 0x000fe4000001ff00 */
[C---:B------:R-:W-:Y:S02]  /*1ac0*/  LOP3.LUT R7, R0.reuse, 0x7f, RZ, 0xc0, !PT ;  /* 0x0000007f00077812 */ /* 0x040fe400078ec0ff */
[----:B------:R-:W-:Y:S02]  /*1ad0*/  CS2R R28, SRZ ;  /* 0x00000000001c7805 */ /* 0x000fe4000001ff00 */
[----:B------:R-:W-:-:S02]  /*1ae0*/  LOP3.LUT R6, R0, 0x3, RZ, 0xc0, !PT ;  /* 0x0000000300067812 */ /* 0x000fc400078ec0ff */
[----:B------:R-:W-:Y:S02]  /*1af0*/  CS2R R30, SRZ ;  /* 0x00000000001e7805 */ /* 0x000fe4000001ff00 */
[----:B------:R-:W-:Y:S01]  /*1b00*/  LOP3.LUT R17, R14, 0x90, RZ, 0xc0, !PT ;  /* 0x000000900e117812 */ /* 0x000fe200078ec0ff */
[----:B-1----:R-:W-:Y:S01]  /*1b10*/  IMAD R14, R7, UR4, RZ ;  /* 0x00000004070e7c24 */ /* 0x002fe2000f8e02ff */
[----:B------:R-:W-:Y:S01]  /*1b20*/  SGXT R15, R15, 0x1 ;  /* 0x000000010f0f781a */ /* 0x000fe20000000200 */
[----:B------:R-:W1:Y:S01]  /*1b30*/  LDCU.64 UR4, c[0x0][0x390] ;  /* 0x00007200ff0477ac */ /* 0x000e620008000a00 */
[----:B------:R-:W-:Y:S01]  /*1b40*/  LOP3.LUT R7, R13, 0x30, R12, 0x78, !PT ;  /* 0x000000300d077812 */ /* 0x000fe200078e780c */
[----:B------:R-:W-:Y:S01]  /*1b50*/  IMAD R17, R6, 0x20, R17 ;  /* 0x0000002006117824 */ /* 0x000fe200078e0211 */
[----:B------:R-:W-:Y:S01]  /*1b60*/  LOP3.LUT R15, R15, 0x90, RZ, 0xc0, !PT ;  /* 0x000000900f0f7812 */ /* 0x000fe200078ec0ff */
[----:B0-----:R-:W-:Y:S01]  /*1b70*/  IMAD R13, R8, UR7, RZ ;  /* 0x00000007080d7c24 */ /* 0x001fe2000f8e02ff */
[----:B------:R-:W-:-:S02]  /*1b80*/  LOP3.LUT R16, R0, 0xf, RZ, 0xc0, !PT ;  /* 0x0000000f00107812 */ /* 0x000fc400078ec0ff */
[----:B------:R-:W-:Y:S02]  /*1b90*/  CS2R R32, SRZ ;  /* 0x0000000000207805 */ /* 0x000fe4000001ff00 */
[--C-:B------:R-:W-:Y:S01]  /*1ba0*/  LOP3.LUT R98, R15, 0x37e, R12.reuse, 0x78, !PT ;  /* 0x0000037e0f627812 */ /* 0x100fe200078e780c */
[C---:B------:R-:W-:Y:S01]  /*1bb0*/  IMAD.SHL.U32 R15, R14.reuse, 0x2, RZ ;  /* 0x000000020e0f7824 */ /* 0x040fe200078e00ff */
[----:B------:R-:W-:Y:S01]  /*1bc0*/  LOP3.LUT R8, R17, 0x10, R12, 0x78, !PT ;  /* 0x0000001011087812 */ /* 0x000fe200078e780c */
[----:B------:R-:W-:Y:S01]  /*1bd0*/  IMAD.SHL.U32 R12, R13, 0x2, RZ ;  /* 0x000000020d0c7824 */ /* 0x000fe200078e00ff */
[----:B------:R-:W-:Y:S01]  /*1be0*/  SHF.R.U32.HI R17, RZ, 0x7, R0 ;  /* 0x00000007ff117819 */ /* 0x000fe20000011600 */
[----:B------:R-:W-:Y:S01]  /*1bf0*/  IMAD.HI R14, R14, 0x2, RZ ;  /* 0x000000020e0e7827 */ /* 0x000fe200078e02ff */
[----:B------:R-:W-:Y:S02]  /*1c00*/  MOV R100, RZ ;  /* 0x000000ff00647202 */ /* 0x000fe40000000f00 */
[----:B------:R-:W-:-:S02]  /*1c10*/  CS2R R34, SRZ ;  /* 0x0000000000227805 */ /* 0x000fc4000001ff00 */
[----:B--2---:R-:W-:Y:S01]  /*1c20*/  IADD3 R117, P0, P1, R15, UR10, R12 ;  /* 0x0000000a0f757c10 */ /* 0x004fe2000f91e00c */
[----:B------:R-:W-:Y:S01]  /*1c30*/  IMAD.HI R13, R13, 0x2, RZ ;  /* 0x000000020d0d7827 */ /* 0x000fe200078e02ff */
[----:B------:R-:W-:Y:S02]  /*1c40*/  SGXT.U32 R12, R17, 0x2 ;  /* 0x00000002110c781a */ /* 0x000fe40000000000 */
[----:B------:R-:W-:Y:S02]  /*1c50*/  CS2R R36, SRZ ;  /* 0x0000000000247805 */ /* 0x000fe4000001ff00 */
[----:B------:R-:W-:Y:S01]  /*1c60*/  SHF.R.U32.HI R15, RZ, 0x4, R0 ;  /* 0x00000004ff0f7819 */ /* 0x000fe20000011600 */
[----:B----4-:R-:W-:Y:S01]  /*1c70*/  IMAD R17, R16, R11, RZ ;  /* 0x0000000b10117224 */ /* 0x010fe200078e02ff */
[----:B------:R-:W-:Y:S01]  /*1c80*/  IADD3.X R21, PT, PT, R14, UR11, R13, P0, P1 ;  /* 0x0000000b0e157c10 */ /* 0x000fe200087e240d */
[----:B------:R-:W-:Y:S01]  /*1c90*/  IMAD R16, R12, R9, RZ ;  /* 0x000000090c107224 */ /* 0x000fe200078e02ff */
[----:B------:R-:W-:Y:S01]  /*1ca0*/  SGXT.U32 R12, R15, 0x5 ;  /* 0x000000050f0c781a */ /* 0x000fe20000000000 */
[----:B------:R-:W-:Y:S01]  /*1cb0*/  IMAD R10, R10, UR7, RZ ;  /* 0x000000070a0a7c24 */ /* 0x000fe2000f8e02ff */
[----:B------:R-:W-:Y:S01]  /*1cc0*/  CS2R R38, SRZ ;  /* 0x0000000000267805 */ /* 0x000fe2000001ff00 */
[----:B------:R-:W-:Y:S01]  /*1cd0*/  IMAD.SHL.U32 R18, R17, 0x2, RZ ;  /* 0x0000000211127824 */ /* 0x000fe200078e00ff */
[----:B------:R-:W-:Y:S01]  /*1ce0*/  LEA R14, R9, R16, 0x2 ;  /* 0x00000010090e7211 */ /* 0x000fe200078e10ff */
[----:B------:R-:W-:Y:S01]  /*1cf0*/  IMAD.SHL.U32 R15, R10, 0x2, RZ ;  /* 0x000000020a0f7824 */ /* 0x000fe200078e00ff */
[-C--:B------:R-:W-:Y:S01]  /*1d00*/  LEA R122, P0, R16, R117.reuse, 0x1 ;  /* 0x00000075107a7211 */ /* 0x080fe200078008ff */
[----:B------:R-:W-:Y:S01]  /*1d10*/  IMAD.IADD R8, R8, 0x1, R19 ;  /* 0x0000000108087824 */ /* 0x000fe200078e0213 */
[----:B------:R-:W-:Y:S01]  /*1d20*/  LEA R120, P1, R14, R117, 0x1 ;  /* 0x000000750e787211 */ /* 0x000fe200078208ff */
[----:B---3--:R-:W-:Y:S01]  /*1d30*/  IMAD R19, R12, R20, RZ ;  /* 0x000000140c137224 */ /* 0x008fe200078e02ff */
[----:B-1----:R-:W-:Y:S01]  /*1d40*/  IADD3 R108, P4, P5, R18, UR4, R15 ;  /* 0x00000004126c7c10 */ /* 0x002fe2000fd9e00f */
[----:B------:R-:W-:Y:S01]  /*1d50*/  IMAD.HI R13, R10, 0x2, RZ ;  /* 0x000000020a0d7827 */ /* 0x000fe200078e02ff */
[----:B------:R-:W-:-:S02]  /*1d60*/  LEA.HI.X.SX32 R123, R16, R21, 0x1, P0 ;  /* 0x00000015107b7211 */ /* 0x000fc400000f0eff */
[----:B------:R-:W-:Y:S02]  /*1d70*/  CS2R R40, SRZ ;  /* 0x0000000000287805 */ /* 0x000fe4000001ff00 */
[----:B------:R-:W-:Y:S01]  /*1d80*/  LEA.HI.X.SX32 R121, R14, R21, 0x1, P1 ;  /* 0x000000150e797211 */ /* 0x000fe200008f0eff */
[----:B------:R-:W-:Y:S01]  /*1d90*/  IMAD R10, R9, 0x4, R14 ;  /* 0x00000004090a7824 */ /* 0x000fe200078e020e */
[----:B------:R-:W-:Y:S01]  /*1da0*/  LEA R114, P0, R19, R108, 0x1 ;  /* 0x0000006c13727211 */ /* 0x000fe200078008ff */
[----:B------:R-:W-:Y:S01]  /*1db0*/  IMAD R15, R20, 0x20, R19 ;  /* 0x00000020140f7824 */ /* 0x000fe200078e0213 */
[----:B------:R-:W-:Y:S01]  /*1dc0*/  CS2R R42, SRZ ;  /* 0x00000000002a7805 */ /* 0x000fe2000001ff00 */
[----:B------:R-:W-:Y:S01]  /*1dd0*/  IMAD.HI R18, R17, 0x2, RZ ;  /* 0x0000000211127827 */ /* 0x000fe200078e02ff */
[----:B------:R-:W-:Y:S02]  /*1de0*/  LEA R118, P2, R10, R117, 0x1 ;  /* 0x000000750a767211 */ /* 0x000fe400078408ff */
[----:B------:R-:W-:-:S02]  /*1df0*/  CS2R R44, SRZ ;  /* 0x00000000002c7805 */ /* 0x000fc4000001ff00 */
[-C--:B------:R-:W-:Y:S01]  /*1e00*/  LEA R112, P1, R15, R108.reuse, 0x1 ;  /* 0x0000006c0f707211 */ /* 0x080fe200078208ff */
[----:B------:R-:W-:Y:S01]  /*1e10*/  IMAD R12, R9, 0x4, R10 ;  /* 0x00000004090c7824 */ /* 0x000fe200078e020a */
[----:B------:R-:W-:Y:S01]  /*1e20*/  LEA.HI.X.SX32 R119, R10, R21, 0x1, P2 ;  /* 0x000000150a777211 */ /* 0x000fe200010f0eff */
[----:B------:R-:W-:Y:S01]  /*1e30*/  IMAD R17, R20, 0x20, R15 ;  /* 0x0000002014117824 */ /* 0x000fe200078e020f */
[----:B------:R-:W-:Y:S02]  /*1e40*/  IADD3.X R18, PT, PT, R18, UR5, R13, P4, P5 ;  /* 0x0000000512127c10 */ /* 0x000fe4000a7ea40d */
[----:B------:R-:W-:Y:S02]  /*1e50*/  CS2R R46, SRZ ;  /* 0x00000000002e7805 */ /* 0x000fe4000001ff00 */
[----:B------:R-:W-:Y:S01]  /*1e60*/  LEA R116, P3, R12, R117, 0x1 ;  /* 0x000000750c747211 */ /* 0x000fe200078608ff */
[----:B------:R-:W-:Y:S01]  /*1e70*/  IMAD R10, R20, 0x20, R17 ;  /* 0x00000020140a7824 */ /* 0x000fe200078e0211 */
[----:B------:R-:W-:-:S02]  /*1e80*/  LEA R110, P2, R17, R108, 0x1 ;  /* 0x0000006c116e7211 */ /* 0x000fc400078408ff */
[----:B------:R-:W-:Y:S02]  /*1e90*/  CS2R R48, SRZ ;  /* 0x0000000000307805 */ /* 0x000fe4000001ff00 */
[----:B------:R-:W-:Y:S02]  /*1ea0*/  LEA.HI.X.SX32 R117, R12, R21, 0x1, P3 ;  /* 0x000000150c757211 */ /* 0x000fe400018f0eff */
[----:B------:R-:W-:Y:S02]  /*1eb0*/  CS2R R20, SRZ ;  /* 0x0000000000147805 */ /* 0x000fe4000001ff00 */
[----:B------:R-:W-:Y:S02]  /*1ec0*/  LEA R108, P3, R10, R108, 0x1 ;  /* 0x0000006c0a6c7211 */ /* 0x000fe400078608ff */
[----:B------:R-:W-:Y:S02]  /*1ed0*/  CS2R R50, SRZ ;  /* 0x0000000000327805 */ /* 0x000fe4000001ff00 */
[----:B------:R-:W-:-:S02]  /*1ee0*/  LEA.HI.X.SX32 R115, R19, R18, 0x1, P0 ;  /* 0x0000001213737211 */ /* 0x000fc400000f0eff */
[----:B------:R-:W-:Y:S02]  /*1ef0*/  CS2R R52, SRZ ;  /* 0x0000000000347805 */ /* 0x000fe4000001ff00 */
[-C--:B------:R-:W-:Y:S02]  /*1f00*/  LEA.HI.X.SX32 R113, R15, R18.reuse, 0x1, P1 ;  /* 0x000000120f717211 */ /* 0x080fe400008f0eff */
[----:B------:R-:W-:Y:S02]  /*1f10*/  CS2R R54, SRZ ;  /* 0x0000000000367805 */ /* 0x000fe4000001ff00 */
[-C--:B------:R-:W-:Y:S02]  /*1f20*/  LEA.HI.X.SX32 R111, R17, R18.reuse, 0x1, P2 ;  /* 0x00000012116f7211 */ /* 0x080fe400010f0eff */
[----:B------:R-:W-:Y:S02]  /*1f30*/  CS2R R16, SRZ ;  /* 0x0000000000107805 */ /* 0x000fe4000001ff00 */
[----:B------:R-:W-:Y:S01]  /*1f40*/  LEA.HI.X.SX32 R109, R10, R18, 0x1, P3 ;  /* 0x000000120a6d7211 */ /* 0x000fe200018f0eff */
[----:B------:R-:W-:Y:S01]  /*1f50*/  IMAD.MOV.U32 R10, RZ, RZ, RZ ;  /* 0x000000ffff0a7224 */ /* 0x000fe200078e00ff */
        /* <DEDUP_REMOVED lines=11> */
[----:B------:R-:W-:Y:S01]  /*2010*/  LOP3.LUT R99, R7, 0x40, RZ, 0x3c, !PT ;  /* 0x0000004007637812 */ /* 0x000fe200078e3cff */
[----:B------:R-:W0:Y:S01]  /*2020*/  LDCU UR10, c[0x0][0x3a8] ;  /* 0x00007500ff0a77ac */ /* 0x000e220008000800 */
[----:B------:R-:W-:-:S02]  /*2030*/  LOP3.LUT R102, R3, 0x8, RZ, 0xfc, !PT ;  /* 0x0000000803667812 */ /* 0x000fc400078efcff */
[----:B------:R-:W-:Y:S01]  /*2040*/  LOP3.LUT R101, R4, 0x40, RZ, 0x3c, !PT ;  /* 0x0000004004657812 */ /* 0x000fe200078e3cff */
[----:B------:R-:W-:Y:S01]  /*2050*/  UMOV UR4, URZ ;  /* 0x000000ff00047c82 */ /* 0x000fe20008000000 */
[----:B------:R-:W-:-:S05]  /*2060*/  UMOV UR5, URZ ;  /* 0x000000ff00057c82 */ /* 0x000fca0008000000 */
.L_x_1:
[----:B------:R-:W-:-:S04]  /*2070*/  IMAD.WIDE R14, R100, 0x2, R122 ;  /* 0x00000002640e7825 */ /* 0x000fc800078e027a */
[C---:B------:R-:W-:Y:S01]  /*2080*/  IMAD.WIDE R12, R100.reuse, 0x2, R118 ;  /* 0x00000002640c7825 */ /* 0x040fe200078e0276 */
[----:B------:R-:W2:Y:S03]  /*2090*/  LDG.E.U16 R107, desc[UR8][R14.64] ;  /* 0x000000080e6b7981 */ /* 0x000ea6000c1e1500 */
[C---:B------:R-:W-:Y:S01]  /*20a0*/  IMAD.WIDE R92, R100.reuse, 0x2, R116 ;  /* 0x00000002645c7825 */ /* 0x040fe200078e0274 */
[----:B------:R-:W3:Y:S03]  /*20b0*/  LDG.E.U16 R125, desc[UR8][R12.64] ;  /* 0x000000080c7d7981 */ /* 0x000ee6000c1e1500 */
[----:B------:R-:W-:Y:S02]  /*20c0*/  IMAD.WIDE R80, R100, 0x2, R120 ;  /* 0x0000000264507825 */ /* 0x000fe400078e0278 */
[----:B------:R-:W4:Y:S04]  /*20d0*/  LDG.E.U16 R92, desc[UR8][R92.64] ;  /* 0x000000085c5c7981 */ /* 0x000f28000c1e1500 */
[----:B------:R-:W5:Y:S01]  /*20e0*/  LDG.E.U16 R124, desc[UR8][R80.64] ;  /* 0x00000008507c7981 */ /* 0x000f62000c1e1500 */
[----:B------:R-:W-:Y:S06]  /*20f0*/  BAR.SYNC.DEFER_BLOCKING 0x0 ;  /* 0x0000000000007b1d */ /* 0x000fec0000010000 */
[----:B--2---:R-:W-:Y:S04]  /*2100*/  STS.U16 [R4+UR6+0x10000], R107 ;  /* 0x0100006b04007988 */ /* 0x004fe80008000406 */
[----:B---3--:R-:W-:Y:S04]  /*2110*/  STS.U16 [R4+UR6+0x10800], R125 ;  /* 0x0108007d04007988 */ /* 0x008fe80008000406 */
[----:B----4-:R-:W-:Y:S04]  /*2120*/  STS.U16 [R101+UR6+0x10c00], R92 ;  /* 0x010c005c65007988 */ /* 0x010fe80008000406 */
[----:B-----5:R-:W-:Y:S01]  /*2130*/  STS.U16 [R101+UR6+0x10400], R124 ;  /* 0x0104007c65007988 */ /* 0x020fe20008000406 */
[----:B------:R-:W-:Y:S06]  /*2140*/  BAR.SYNC.DEFER_BLOCKING 0x0 ;  /* 0x0000000000007b1d */ /* 0x000fec0000010000 */
[----:B------:R-:W-:Y:S04]  /*2150*/  LDSM.16.MT88.4 R84, [R5] ;  /* 0x000000000554783b */ /* 0x000fe80000004200 */
[----:B------:R-:W1:Y:S04]  /*2160*/  LDSM.16.M88.4 R88, [R7+UR6+0x10000] ;  /* 0x010000060758783b */ /* 0x000e680008000200 */
[----:B------:R-:W2:Y:S04]  /*2170*/  LDSM.16.M88.4 R12, [R7+UR6+0x10800] ;  /* 0x01080006070c783b */ /* 0x000ea80008000200 */
[----:B------:R-:W3:Y:S01]  /*2180*/  LDSM.16.MT88.4 R80, [R5+0x2000] ;  /* 0x002000000550783b */ /* 0x000ee20000004200 */
[C---:B-1----:R-:W-:Y:S08]  /*2190*/  HMMA.16816.F32 R92, R84.reuse, R88, RZ ;  /* 0x00000058545c723c */ /* 0x042ff000000018ff */
[----:B--2---:R-:W-:-:S12]  /*21a0*/  HMMA.16816.F32 R84, R84, R12, RZ ;  /* 0x0000000c5454723c */ /* 0x004fd800000018ff */
[C---:B---3--:R-:W-:Y:S01]  /*21b0*/  HMMA.16816.F32 R88, R80.reuse, R90, R92 ;  /* 0x0000005a5058723c */ /* 0x048fe2000000185c */
[----:B------:R-:W-:Y:S07]  /*21c0*/  LDSM.16.M88.4 R92, [R99+UR6+0x10800] ;  /* 0x01080006635c783b */ /* 0x000fee0008000200 */
[----:B------:R-:W-:Y:S01]  /*21d0*/  HMMA.16816.F32 R80, R80, R14, R84 ;  /* 0x0000000e5050723c */ /* 0x000fe20000001854 */
[----:B------:R-:W1:Y:S04]  /*21e0*/  LDSM.16.MT88.4 R84, [R5+0x4000] ;  /* 0x004000000554783b */ /* 0x000e680000004200 */
[----:B------:R-:W2:-:S15]  /*21f0*/  LDSM.16.M88.4 R12, [R99+UR6+0x10000] ;  /* 0x01000006630c783b */ /* 0x000e9e0008000200 */
[C---:B-1----:R-:W-:Y:S08]  /*2200*/  HMMA.16816.F32 R80, R84.reuse, R92, R80 ;  /* 0x0000005c5450723c */ /* 0x042ff00000001850 */
[----:B--2---:R-:W-:Y:S01]  /*2210*/  HMMA.16816.F32 R88, R84, R12, R88 ;  /* 0x0000000c5458723c */ /* 0x004fe20000001858 */
[----:B------:R-:W1:-:S15]  /*2220*/  LDSM.16.MT88.4 R84, [R5+0x6000] ;  /* 0x006000000554783b */ /* 0x000e5e0000004200 */
[----:B------:R-:W-:-:S04]  /*2230*/  NOP ;  /* 0x0000000000007918 */ /* 0x000fc80000000000 */
[C---:B-1----:R-:W-:Y:S01]  /*2240*/  HMMA.16816.F32 R12, R84.reuse, R14, R88 ;  /* 0x0000000e540c723c */ /* 0x042fe20000001858 */
        /* <DEDUP_REMOVED lines=12> */
[----:B------:R-:W2:Y:S07]  /*2310*/  LDSM.16.M88.4 R88, [R99+UR6+0x10880] ;  /* 0x010880066358783b */ /* 0x000eae0008000200 */
[C---:B-1----:R-:W-:Y:S08]  /*2320*/  HMMA.16816.F32 R12, R84.reuse, R80, R12 ;  /* 0x00000050540c723c */ /* 0x042ff0000000180c */
[----:B--2---:R-:W-:Y:S01]  /*2330*/  HMMA.16816.F32 R92, R84, R88, R92 ;  /* 0x00000058545c723c */ /* 0x004fe2000000185c */
[----:B------:R-:W1:Y:S01]  /*2340*/  LDSM.16.MT88.4 R84, [R5+0xe000] ;  /* 0x00e000000554783b */ /* 0x000e620000004200 */
[----:B------:R-:W-:-:S04]  /*2350*/  IMAD.WIDE R88, R10, 0x2, R110 ;  /* 0x000000020a587825 */ /* 0x000fc800078e026e */
[----:B------:R-:W-:-:S04]  /*2360*/  IMAD.WIDE R80, R10, 0x2, R112 ;  /* 0x000000020a507825 */ /* 0x000fc800078e0270 */
[C---:B------:R-:W-:Y:S02]  /*2370*/  IMAD.WIDE R124, R10.reuse, 0x2, R114 ;  /* 0x000000020a7c7825 */ /* 0x040fe400078e0272 */
[----:B------:R-:W2:Y:S01]  /*2380*/  LDG.E.U16 R80, desc[UR8][R80.64] ;  /* 0x0000000850507981 */ /* 0x000ea2000c1e1500 */
[----:B-1----:R-:W-:Y:S03]  /*2390*/  HMMA.16816.F32 R12, R84, R82, R12 ;  /* 0x00000052540c723c */ /* 0x002fe6000000180c */
[----:B------:R1:W3:Y:S04]  /*23a0*/  LDG.E.U16 R83, desc[UR8][R88.64] ;  /* 0x0000000858537981 */ /* 0x0002e8000c1e1500 */
[----:B------:R-:W4:Y:S01]  /*23b0*/  LDG.E.U16 R82, desc[UR8][R124.64] ;  /* 0x000000087c527981 */ /* 0x000f22000c1e1500 */
[----:B-1----:R-:W-:-:S05]  /*23c0*/  IMAD.WIDE R88, R10, 0x2, R108 ;  /* 0x000000020a587825 */ /* 0x002fca00078e026c */
[----:B------:R1:W5:Y:S01]  /*23d0*/  LDG.E.U16 R81, desc[UR8][R88.64] ;  /* 0x0000000858517981 */ /* 0x000362000c1e1500 */
[----:B------:R-:W-:Y:S01]  /*23e0*/  HMMA.16816.F32 R92, R84, R90, R92 ;  /* 0x0000005a545c723c */ /* 0x000fe2000000185c */
[----:B------:R-:W-:-:S04]  /*23f0*/  LEA R90, P0, R6, UR4, 0x1 ;  /* 0x00000004065a7c11 */ /* 0x000fc8000f8008ff */
[----:B0-----:R-:W-:Y:S01]  /*2400*/  FMUL R12, R12, UR10 ;  /* 0x0000000a0c0c7c20 */ /* 0x001fe20008400000 */
[----:B------:R-:W-:Y:S01]  /*2410*/  FMUL R13, R13, UR10 ;  /* 0x0000000a0d0d7c20 */ /* 0x000fe20008400000 */
[----:B------:R-:W-:Y:S01]  /*2420*/  FMUL R14, R14, UR10 ;  /* 0x0000000a0e0e7c20 */ /* 0x000fe20008400000 */
[----:B------:R-:W-:Y:S01]  /*2430*/  IADD3 R84, P2, PT, R90, 0x8, RZ ;  /* 0x000000085a547810 */ /* 0x000fe20007f5e0ff */
[----:B------:R-:W-:Y:S01]  /*2440*/  IMAD.X R87, RZ, RZ, UR5, P0 ;  /* 0x00000005ff577e24 */ /* 0x000fe200080e06ff */
[----:B------:R-:W-:Y:S02]  /*2450*/  BAR.SYNC.DEFER_BLOCKING 0x0 ;  /* 0x0000000000007b1d */ /* 0x000fe40000010000 */
[-C--:B------:R-:W-:Y:S01]  /*2460*/  ISETP.GT.U32.AND P1, PT, R84, R3.reuse, PT ;  /* 0x000000035400720c */ /* 0x080fe20003f24070 */
[----:B------:R-:W-:Y:S01]  /*2470*/  IMAD.X R84, RZ, RZ, R87, P2 ;  /* 0x000000ffff547224 */ /* 0x000fe200010e0657 */
[C---:B------:R-:W-:Y:S02]  /*2480*/  IADD3 R91, P2, PT, R90.reuse, 0x9, RZ ;  /* 0x000000095a5b7810 */ /* 0x040fe40007f5e0ff */
[----:B------:R-:W-:-:S02]  /*2490*/  ISETP.GT.U32.AND P0, PT, R90, R3, PT ;  /* 0x000000035a00720c */ /* 0x000fc40003f04070 */
[-C--:B------:R-:W-:Y:S01]  /*24a0*/  ISETP.GE.U32.AND P3, PT, R90, R3.reuse, PT ;  /* 0x000000035a00720c */ /* 0x080fe20003f66070 */
[----:B-1----:R-:W-:Y:S01]  /*24b0*/  IMAD.X R89, RZ, RZ, R87, P2 ;  /* 0x000000ffff597224 */ /* 0x002fe200010e0657 */
[----:B------:R-:W-:Y:S01]  /*24c0*/  ISETP.GT.U32.AND.EX P1, PT, R84, RZ, PT, P1 ;  /* 0x000000ff5400720c */ /* 0x000fe20003f24110 */
[----:B------:R-:W-:Y:S01]  /*24d0*/  FMUL R84, R92, UR10 ;  /* 0x0000000a5c547c20 */ /* 0x000fe20008400000 */
[C---:B------:R-:W-:Y:S02]  /*24e0*/  ISETP.GT.U32.AND.EX P0, PT, R87.reuse, RZ, PT, P0 ;  /* 0x000000ff5700720c */ /* 0x040fe40003f04100 */
[----:B------:R-:W-:Y:S02]  /*24f0*/  ISETP.GE.U32.AND.EX P3, PT, R87, RZ, PT, P3 ;  /* 0x000000ff5700720c */ /* 0x000fe40003f66130 */
[----:B------:R-:W-:Y:S01]  /*2500*/  ISETP.GT.U32.AND P4, PT, R91, R3, PT ;  /* 0x000000035b00720c */ /* 0x000fe20003f84070 */
[----:B------:R-:W-:Y:S01]  /*2510*/  FMUL R93, R93, UR10 ;  /* 0x0000000a5d5d7c20 */ /* 0x000fe20008400000 */
[----:B------:R-:W-:-:S02]  /*2520*/  FSEL R84, R84, -INF , !P1 ;  /* 0xff80000054547808 */ /* 0x000fc40004800000 */
[----:B------:R-:W-:Y:S02]  /*2530*/  ISETP.GT.U32.AND.EX P2, PT, R89, RZ, PT, P4 ;  /* 0x000000ff5900720c */ /* 0x000fe40003f44140 */
[----:B------:R-:W-:Y:S02]  /*2540*/  FSEL R86, R12, -INF , !P0 ;  /* 0xff8000000c567808 */ /* 0x000fe40004000000 */
[----:B------:R-:W-:Y:S02]  /*2550*/  FSEL R85, R13, -INF , !P3 ;  /* 0xff8000000d557808 */ /* 0x000fe40005800000 */
[----:B------:R-:W-:Y:S02]  /*2560*/  FSEL R12, R93, -INF , !P2 ;  /* 0xff8000005d0c7808 */ /* 0x000fe40005000000 */
[----:B------:R-:W-:-:S04]  /*2570*/  FMNMX3 R13, R86, R85, R84, !PT ;  /* 0x00000055560d7276 */ /* 0x000fc80007800054 */
[----:B------:R-:W-:-:S05]  /*2580*/  FMNMX R88, R12, R13, !PT ;  /* 0x0000000d0c587209 */ /* 0x000fca0007800000 */
[----:B------:R-:W0:Y:S01]  /*2590*/  SHFL.BFLY PT, R13, R88, 0x2, 0x1f ;  /* 0x0c401f00580d7f89 */ /* 0x000e2200000e0000 */
[CC--:B------:R-:W-:Y:S02]  /*25a0*/  ISETP.GT.U32.AND P1, PT, R90.reuse, R102.reuse, PT ;  /* 0x000000665a00720c */ /* 0x0c0fe40003f24070 */
[-C--:B------:R-:W-:Y:S01]  /*25b0*/  ISETP.GE.U32.AND P3, PT, R90, R102.reuse, PT ;  /* 0x000000665a00720c */ /* 0x080fe20003f66070 */
[----:B------:R-:W-:Y:S01]  /*25c0*/  FMUL R94, R94, UR10 ;  /* 0x0000000a5e5e7c20 */ /* 0x000fe20008400000 */
[C---:B------:R-:W-:Y:S02]  /*25d0*/  ISETP.GT.U32.AND.EX P1, PT, R87.reuse, RZ, PT, P1 ;  /* 0x000000ff5700720c */ /* 0x040fe40003f24110 */
[----:B------:R-:W-:Y:S01]  /*25e0*/  ISETP.GE.U32.AND.EX P3, PT, R87, RZ, PT, P3 ;  /* 0x000000ff5700720c */ /* 0x000fe20003f66130 */
[----:B------:R-:W-:Y:S01]  /*25f0*/  FMUL R87, R15, UR10 ;  /* 0x0000000a0f577c20 */ /* 0x000fe20008400000 */
[----:B------:R-:W-:Y:S01]  /*2600*/  ISETP.GT.U32.AND P2, PT, R91, R102, PT ;  /* 0x000000665b00720c */ /* 0x000fe20003f44070 */
[----:B------:R-:W-:Y:S01]  /*2610*/  FMUL R95, R95, UR10 ;  /* 0x0000000a5f5f7c20 */ /* 0x000fe20008400000 */
[----:B------:R-:W-:-:S02]  /*2620*/  FSEL R15, R94, -INF , !P0 ;  /* 0xff8000005e0f7808 */ /* 0x000fc40004000000 */
[----:B------:R-:W-:Y:S02]  /*2630*/  ISETP.GT.U32.AND.EX P2, PT, R89, RZ, PT, P2 ;  /* 0x000000ff5900720c */ /* 0x000fe40003f44120 */
[----:B------:R-:W-:Y:S02]  /*2640*/  FSEL R14, R14, -INF , !P1 ;  /* 0xff8000000e0e7808 */ /* 0x000fe40004800000 */
[----:B------:R-:W-:Y:S02]  /*2650*/  FSEL R87, R87, -INF , !P3 ;  /* 0xff80000057577808 */ /* 0x000fe40005800000 */
[----:B0-----:R-:W-:Y:S02]  /*2660*/  FMNMX R91, R88, R13, !PT ;  /* 0x0000000d585b7209 */ /* 0x001fe40007800000 */
[----:B------:R-:W-:Y:S02]  /*2670*/  FSEL R13, R95, -INF , !P2 ;  /* 0xff8000005f0d7808 */ /* 0x000fe40005000000 */
[----:B------:R-:W-:-:S04]  /*2680*/  FMNMX3 R88, R14, R87, R15, !PT ;  /* 0x000000570e587276 */ /* 0x000fc8000780000f */
[----:B------:R-:W-:Y:S01]  /*2690*/  FMNMX R90, R13, R88, !PT ;  /* 0x000000580d5a7209 */ /* 0x000fe20007800000 */
[----:B------:R-:W0:Y:S04]  /*26a0*/  SHFL.BFLY PT, R89, R91, 0x1, 0x1f ;  /* 0x0c201f005b597f89 */ /* 0x000e2800000e0000 */
[----:B------:R-:W1:Y:S01]  /*26b0*/  SHFL.BFLY PT, R93, R90, 0x2, 0x1f ;  /* 0x0c401f005a5d7f89 */ /* 0x000e6200000e0000 */
[----:B0-----:R-:W-:Y:S02]  /*26c0*/  FMNMX3 R89, R91, R89, R106, !PT ;  /* 0x000000595b597276 */ /* 0x001fe4000780006a */
[----:B-1----:R-:W-:-:S03]  /*26d0*/  FMNMX R88, R90, R93, !PT ;  /* 0x0000005d5a587209 */ /* 0x002fc60007800000 */
[--C-:B------:R-:W-:Y:S02]  /*26e0*/  FADD R92, R86, -R89.reuse ;  /* 0x80000059565c7221 */ /* 0x100fe40000000000 */
[----:B------:R-:W0:Y:S01]  /*26f0*/  SHFL.BFLY PT, R86, R88, 0x1, 0x1f ;  /* 0x0c201f0058567f89 */ /* 0x000e2200000e0000 */
[--C-:B------:R-:W-:Y:S01]  /*2700*/  FADD R85, R85, -R89.reuse ;  /* 0x8000005955557221 */ /* 0x100fe20000000000 */
[--C-:B------:R-:W-:Y:S01]  /*2710*/  FADD R84, R84, -R89.reuse ;  /* 0x8000005954547221 */ /* 0x100fe20000000000 */
[----:B------:R-:W-:Y:S02]  /*2720*/  FADD R12, R12, -R89 ;  /* 0x800000590c0c7221 */ /* 0x000fe40000000000 */
[----:B------:R-:W-:Y:S01]  /*2730*/  FMUL R85, R85, 1.4426950216293334961 ;  /* 0x3fb8aa3b55557820 */ /* 0x000fe20000400000 */
[----:B------:R-:W-:Y:S01]  /*2740*/  FMUL R84, R84, 1.4426950216293334961 ;  /* 0x3fb8aa3b54547820 */ /* 0x000fe20000400000 */
[----:B------:R-:W-:Y:S01]  /*2750*/  FMUL R124, R92, 1.4426950216293334961 ;  /* 0x3fb8aa3b5c7c7820 */ /* 0x000fe20000400000 */
[----:B------:R-:W-:Y:S01]  /*2760*/  FMUL R12, R12, 1.4426950216293334961 ;  /* 0x3fb8aa3b0c0c7820 */ /* 0x000fe20000400000 */
[----:B------:R-:W-:Y:S01]  /*2770*/  FADD R90, -R89, R106 ;  /* 0x0000006a595a7221 */ /* 0x000fe20000000100 */
[----:B------:R-:W-:Y:S01]  /*2780*/  MUFU.EX2 R107, R85 ;  /* 0x00000055006b7308 */ /* 0x000fe20000000800 */
[----:B0-----:R-:W-:-:S05]  /*2790*/  FMNMX3 R88, R88, R86, R105, !PT ;  /* 0x0000005658587276 */ /* 0x001fca0007800069 */
[--C-:B------:R-:W-:Y:S02]  /*27a0*/  FADD R87, R87, -R88.reuse ;  /* 0x8000005857577221 */ /* 0x100fe40000000000 */
[----:B------:R-:W-:Y:S02]  /*27b0*/  MUFU.EX2 R92, R84 ;  /* 0x00000054005c7308 */ /* 0x000fe40000000800 */
[----:B------:R-:W-:Y:S01]  /*27c0*/  FMUL R106, R87, 1.4426950216293334961 ;  /* 0x3fb8aa3b576a7820 */ /* 0x000fe20000400000 */
[--C-:B------:R-:W-:Y:S01]  /*27d0*/  FADD R14, R14, -R88.reuse ;  /* 0x800000580e0e7221 */ /* 0x100fe20000000000 */
[----:B------:R-:W-:-:S04]  /*27e0*/  FADD R15, R15, -R88 ;  /* 0x800000580f0f7221 */ /* 0x000fc80000000000 */
[----:B------:R0:W-:Y:S01]  /*27f0*/  MUFU.EX2 R93, R12 ;  /* 0x0000000c005d7308 */ /* 0x0001e20000000800 */
[----:B------:R-:W-:Y:S01]  /*2800*/  FMUL R90, R90, 1.4426950216293334961 ;  /* 0x3fb8aa3b5a5a7820 */ /* 0x000fe20000400000 */
[----:B------:R-:W-:Y:S01]  /*2810*/  FADD R13, R13, -R88 ;  /* 0x800000580d0d7221 */ /* 0x000fe20000000000 */
[----:B------:R-:W-:Y:S01]  /*2820*/  FMUL R14, R14, 1.4426950216293334961 ;  /* 0x3fb8aa3b0e0e7820 */ /* 0x000fe20000400000 */
[----:B------:R-:W-:Y:S01]  /*2830*/  FMUL R15, R15, 1.4426950216293334961 ;  /* 0x3fb8aa3b0f0f7820 */ /* 0x000fe20000400000 */
[----:B0-----:R-:W-:Y:S01]  /*2840*/  FADD R12, -R88, R105 ;  /* 0x00000069580c7221 */ /* 0x001fe20000000100 */
[----:B------:R-:W-:-:S03]  /*2850*/  FMUL R94, R13, 1.4426950216293334961 ;  /* 0x3fb8aa3b0d5e7820 */ /* 0x000fc60000400000 */
[----:B------:R-:W-:Y:S01]  /*2860*/  FMUL R12, R12, 1.4426950216293334961 ;  /* 0x3fb8aa3b0c0c7820 */ /* 0x000fe20000400000 */
[----:B------:R-:W0:Y:S08]  /*2870*/  MUFU.EX2 R91, R90 ;  /* 0x0000005a005b7308 */ /* 0x000e300000000800 */
[----:B------:R-:W-:Y:S08]  /*2880*/  MUFU.EX2 R125, R14 ;  /* 0x0000000e007d7308 */ /* 0x000ff00000000800 */
[----:B------:R-:W-:Y:S08]  /*2890*/  MUFU.EX2 R95, R15 ;  /* 0x0000000f005f7308 */ /* 0x000ff00000000800 */
[----:B------:R1:W0:Y:S08]  /*28a0*/  MUFU.EX2 R90, R12 ;  /* 0x0000000c005a7308 */ /* 0x0002300000000800 */
[----:B------:R-:W0:Y:S08]  /*28b0*/  MUFU.EX2 R124, R124 ;  /* 0x0000007c007c7308 */ /* 0x000e300000000800 */
[----:B------:R-:W0:Y:S08]  /*28c0*/  MUFU.EX2 R106, R106 ;  /* 0x0000006a006a7308 */ /* 0x000e300000000800 */
[----:B------:R-:W0:Y:S01]  /*28d0*/  MUFU.EX2 R94, R94 ;  /* 0x0000005e005e7308 */ /* 0x000e220000000800 */
[----:B--2---:R2:W-:Y:S04]  /*28e0*/  STS.U16 [R98+UR6+0x10400], R80 ;  /* 0x0104005062007988 */ /* 0x0045e80008000406 */
[----:B---3--:R-:W-:Y:S04]  /*28f0*/  STS.U16 [R98+UR6+0x10800], R83 ;  /* 0x0108005362007988 */ /* 0x008fe80008000406 */
[----:B----4-:R-:W-:Y:S04]  /*2900*/  STS.U16 [R98+UR6+0x10000], R82 ;  /* 0x0100005262007988 */ /* 0x010fe80008000406 */
[----:B-----5:R3:W-:Y:S01]  /*2910*/  STS.U16 [R98+UR6+0x10c00], R81 ;  /* 0x010c005162007988 */ /* 0x0207e20008000406 */
[----:B------:R-:W-:Y:S06]  /*2920*/  BAR.SYNC.DEFER_BLOCKING 0x0 ;  /* 0x0000000000007b1d */ /* 0x000fec0000010000 */
[----:B------:R-:W4:Y:S04]  /*2930*/  LDSM.16.M88.4 R84, [R8+0x10000] ;  /* 0x010000000854783b */ /* 0x000f280000000200 */
[----:B-1----:R-:W1:Y:S01]  /*2940*/  LDSM.16.M88.4 R12, [R8+0x10200] ;  /* 0x01020000080c783b */ /* 0x002e620000000200 */
[C---:B0-----:R-:W-:Y:S01]  /*2950*/  FMUL R60, R91.reuse, R60 ;  /* 0x0000003c5b3c7220 */ /* 0x041fe20000400000 */
[----:B------:R-:W-:Y:S01]  /*2960*/  FMUL R61, R91, R61 ;  /* 0x0000003d5b3d7220 */ /* 0x000fe20000400000 */
[C---:B------:R-:W-:Y:S01]  /*2970*/  FMUL R62, R90.reuse, R62 ;  /* 0x0000003e5a3e7220 */ /* 0x040fe20000400000 */
[----:B------:R-:W-:Y:S01]  /*2980*/  FMUL R63, R90, R63 ;  /* 0x0000003f5a3f7220 */ /* 0x000fe20000400000 */
[----:B--2---:R-:W-:Y:S01]  /*2990*/  F2FP.F16.F32.PACK_AB R80, R107, R124 ;  /* 0x0000007c6b50723e */ /* 0x004fe200000000ff */
[C---:B------:R-:W-:Y:S01]  /*29a0*/  FMUL R16, R91.reuse, R16 ;  /* 0x000000105b107220 */ /* 0x040fe20000400000 */
[----:B---3--:R-:W-:Y:S01]  /*29b0*/  F2FP.F16.F32.PACK_AB R81, R106, R125 ;  /* 0x0000007d6a51723e */ /* 0x008fe200000000ff */
[----:B------:R-:W-:Y:S01]  /*29c0*/  FMUL R17, R91, R17 ;  /* 0x000000115b117220 */ /* 0x000fe20000400000 */
[----:B------:R-:W-:Y:S01]  /*29d0*/  F2FP.F16.F32.PACK_AB R82, R93, R92 ;  /* 0x0000005c5d52723e */ /* 0x000fe200000000ff */
[----:B------:R-:W-:Y:S01]  /*29e0*/  FMUL R18, R90, R18 ;  /* 0x000000125a127220 */ /* 0x000fe20000400000 */
[----:B------:R-:W-:Y:S01]  /*29f0*/  F2FP.F16.F32.PACK_AB R83, R94, R95 ;  /* 0x0000005f5e53723e */ /* 0x000fe200000000ff */
[C---:B------:R-:W-:Y:S01]  /*2a00*/  FMUL R19, R90.reuse, R19 ;  /* 0x000000135a137220 */ /* 0x040fe20000400000 */
        /* <DEDUP_REMOVED lines=8> */
[C---:B----4-:R-:W-:Y:S08]  /*2a90*/  HMMA.16816.F32 R60, R80.reuse, R84, R60 ;  /* 0x00000054503c723c */ /* 0x050ff0000000183c */
[C---:B------:R-:W-:Y:S01]  /*2aa0*/  HMMA.16816.F32 R16, R80.reuse, R86, R16 ;  /* 0x000000565010723c */ /* 0x040fe20000001810 */
[----:B------:R-:W0:Y:S07]  /*2ab0*/  LDSM.16.M88.4 R84, [R8+0x10400] ;  /* 0x010400000854783b */ /* 0x000e2e0000000200 */
[C---:B-1----:R-:W-:Y:S08]  /*2ac0*/  HMMA.16816.F32 R20, R80.reuse, R12, R20 ;  /* 0x0000000c5014723c */ /* 0x042ff00000001814 */
[C---:B------:R-:W-:Y:S01]  /*2ad0*/  HMMA.16816.F32 R24, R80.reuse, R14, R24 ;  /* 0x0000000e5018723c */ /* 0x040fe20000001818 */
[----:B------:R-:W1:Y:S01]  /*2ae0*/  LDSM.16.M88.4 R12, [R8+0x10600] ;  /* 0x01060000080c783b */ /* 0x000e620000000200 */
        /* <DEDUP_REMOVED lines=16> */
[C---:B0-----:R-:W-:Y:S08]  /*2bf0*/  HMMA.16816.F32 R28, R80.reuse, R84, R28 ;  /* 0x00000054501c723c */ /* 0x041ff0000000181c */
        /* <DEDUP_REMOVED lines=10> */
[----:B------:R-:W-:Y:S01]  /*2ca0*/  FMUL R49, R91, R49 ;  /* 0x000000315b317220 */ /* 0x000fe20000400000 */
[C---:B------:R-:W-:Y:S01]  /*2cb0*/  FMUL R50, R90.reuse, R50 ;  /* 0x000000325a327220 */ /* 0x040fe20000400000 */
[----:B------:R-:W-:Y:S01]  /*2cc0*/  FMUL R51, R90, R51 ;  /* 0x000000335a337220 */ /* 0x000fe20000400000 */
[----:B------:R-:W-:Y:S01]  /*2cd0*/  FADD R107, R124, R107 ;  /* 0x0000006b7c6b7221 */ /* 0x000fe20000000000 */
[----:B------:R-:W-:Y:S01]  /*2ce0*/  FADD R106, R125, R106 ;  /* 0x0000006a7d6a7221 */ /* 0x000fe20000000000 */
        /* <DEDUP_REMOVED lines=8> */
[C---:B0-----:R-:W-:Y:S08]  /*2d70*/  HMMA.16816.F32 R44, R80.reuse, R84, R44 ;  /* 0x00000054502c723c */ /* 0x041ff0000000182c */
[----:B------:R-:W-:Y:S01]  /*2d80*/  HMMA.16816.F32 R48, R80, R86, R48 ;  /* 0x000000565030723c */ /* 0x000fe20000001830 */
[----:B------:R-:W-:Y:S01]  /*2d90*/  LDSM.16.M88.4 R84, [R8+0x10c00] ;  /* 0x010c00000854783b */ /* 0x000fe20000000200 */
[----:B------:R-:W-:Y:S01]  /*2da0*/  FADD R92, R92, R107 ;  /* 0x0000006b5c5c7221 */ /* 0x000fe20000000000 */
[----:B------:R-:W-:-:S03]  /*2db0*/  FADD R95, R95, R106 ;  /* 0x0000006a5f5f7221 */ /* 0x000fc60000000000 */
[----:B------:R-:W-:Y:S01]  /*2dc0*/  FADD R93, R93, R92 ;  /* 0x0000005c5d5d7221 */ /* 0x000fe20000000000 */
[----:B------:R-:W-:Y:S01]  /*2dd0*/  FADD R95, R94, R95 ;  /* 0x0000005f5e5f7221 */ /* 0x000fe20000000000 */
[C---:B-1----:R-:W-:Y:S03]  /*2de0*/  HMMA.16816.F32 R52, R80.reuse, R12, R52 ;  /* 0x0000000c5034723c */ /* 0x042fe60000001834 */
[----:B------:R-:W0:Y:S05]  /*2df0*/  SHFL.BFLY PT, R94, R93, 0x2, 0x1f ;  /* 0x0c401f005d5e7f89 */ /* 0x000e2a00000e0000 */
[C---:B------:R-:W-:Y:S01]  /*2e00*/  HMMA.16816.F32 R56, R80.reuse, R14, R56 ;  /* 0x0000000e5038723c */ /* 0x040fe20000001838 */
[----:B------:R-:W-:Y:S04]  /*2e10*/  LDSM.16.M88.4 R12, [R8+0x10e00] ;  /* 0x010e0000080c783b */ /* 0x000fe80000000200 */
[----:B------:R-:W1:Y:S01]  /*2e20*/  SHFL.BFLY PT, R92, R95, 0x2, 0x1f ;  /* 0x0c401f005f5c7f89 */ /* 0x000e6200000e0000 */
[C---:B------:R-:W-:Y:S01]  /*2e30*/  FMUL R68, R91.reuse, R68 ;  /* 0x000000445b447220 */ /* 0x040fe20000400000 */
[C---:B------:R-:W-:Y:S01]  /*2e40*/  FMUL R69, R91.reuse, R69 ;  /* 0x000000455b457220 */ /* 0x040fe20000400000 */
[C---:B------:R-:W-:Y:S01]  /*2e50*/  FMUL R70, R90.reuse, R70 ;  /* 0x000000465a467220 */ /* 0x040fe20000400000 */
[C---:B------:R-:W-:Y:S01]  /*2e60*/  FMUL R71, R90.reuse, R71 ;  /* 0x000000475a477220 */ /* 0x040fe20000400000 */
[C---:B------:R-:W-:Y:S01]  /*2e70*/  FMUL R64, R91.reuse, R64 ;  /* 0x000000405b407220 */ /* 0x040fe20000400000 */
[----:B------:R-:W-:Y:S01]  /*2e80*/  FMUL R65, R91, R65 ;  /* 0x000000415b417220 */ /* 0x000fe20000400000 */
[C---:B------:R-:W-:Y:S01]  /*2e90*/  FMUL R66, R90.reuse, R66 ;  /* 0x000000425a427220 */ /* 0x040fe20000400000 */
[C---:B------:R-:W-:Y:S01]  /*2ea0*/  FMUL R67, R90.reuse, R67 ;  /* 0x000000435a437220 */ /* 0x040fe20000400000 */
[----:B------:R-:W-:Y:S01]  /*2eb0*/  UIADD3 UR4, UP0, UPT, UR4, 0x10, URZ ;  /* 0x0000001004047890 */ /* 0x000fe2000ff1e0ff */
[----:B0-----:R-:W-:Y:S01]  /*2ec0*/  FADD R94, R93, R94 ;  /* 0x0000005e5d5e7221 */ /* 0x001fe20000000000 */
[----:B------:R-:W-:Y:S01]  /*2ed0*/  HMMA.16816.F32 R68, R80, R84, R68 ;  /* 0x000000545044723c */ /* 0x000fe20000001844 */
[----:B-1----:R-:W-:Y:S01]  /*2ee0*/  FADD R85, R95, R92 ;  /* 0x0000005c5f557221 */ /* 0x002fe20000000000 */
[C---:B------:R-:W-:Y:S01]  /*2ef0*/  FMUL R76, R91.reuse, R76 ;  /* 0x0000004c5b4c7220 */ /* 0x040fe20000400000 */
[----:B------:R-:W-:Y:S01]  /*2f00*/  FMUL R77, R91, R77 ;  /* 0x0000004d5b4d7220 */ /* 0x000fe20000400000 */
[----:B------:R-:W-:-:S04]  /*2f10*/  FMUL R78, R90, R78 ;  /* 0x0000004e5a4e7220 */ /* 0x000fc80000400000 */
[----:B------:R-:W-:Y:S01]  /*2f20*/  HMMA.16816.F32 R64, R80, R86, R64 ;  /* 0x000000565040723c */ /* 0x000fe20000001840 */
[----:B------:R-:W-:Y:S01]  /*2f30*/  FMUL R79, R90, R79 ;  /* 0x0000004f5a4f7220 */ /* 0x000fe20000400000 */
[----:B------:R-:W0:Y:S01]  /*2f40*/  SHFL.BFLY PT, R87, R94, 0x1, 0x1f ;  /* 0x0c201f005e577f89 */ /* 0x000e2200000e0000 */
[----:B------:R-:W-:-:S03]  /*2f50*/  UIADD3.X UR5, UPT, UPT, URZ, UR5, URZ, UP0, !UPT ;  /* 0x00000005ff057290 */ /* 0x000fc600087fe4ff */
[----:B------:R-:W1:Y:S02]  /*2f60*/  SHFL.BFLY PT, R84, R85, 0x1, 0x1f ;  /* 0x0c201f0055547f89 */ /* 0x000e6400000e0000 */
[----:B------:R-:W-:Y:S01]  /*2f70*/  HMMA.16816.F32 R76, R80, R12, R76 ;  /* 0x0000000c504c723c */ /* 0x000fe2000000184c */
[----:B------:R-:W-:Y:S01]  /*2f80*/  IMAD.U32 R12, RZ, RZ, UR5 ;  /* 0x00000005ff0c7e24 */ /* 0x000fe2000f8e00ff */
[----:B------:R-:W-:-:S04]  /*2f90*/  ISETP.LE.U32.AND P0, PT, R2, UR4, PT ;  /* 0x0000000402007c0c */ /* 0x000fc8000bf03070 */
[----:B------:R-:W-:Y:S01]  /*2fa0*/  ISETP.GE.U32.AND.EX P0, PT, R12, RZ, PT, P0 ;  /* 0x000000ff0c00720c */ /* 0x000fe20003f06100 */
[C---:B------:R-:W-:Y:S01]  /*2fb0*/  FMUL R72, R91.reuse, R72 ;  /* 0x000000485b487220 */ /* 0x040fe20000400000 */
[----:B------:R-:W-:Y:S01]  /*2fc0*/  FMUL R73, R91, R73 ;  /* 0x000000495b497220 */ /* 0x000fe20000400000 */
[C---:B------:R-:W-:Y:S01]  /*2fd0*/  FMUL R74, R90.reuse, R74 ;  /* 0x0000004a5a4a7220 */ /* 0x040fe20000400000 */
[----:B------:R-:W-:Y:S01]  /*2fe0*/  FMUL R75, R90, R75 ;  /* 0x0000004b5a4b7220 */ /* 0x000fe20000400000 */
[----:B------:R-:W-:Y:S01]  /*2ff0*/  LEA R10, R11, R10, 0x4 ;  /* 0x0000000a0b0a7211 */ /* 0x000fe200078e20ff */
[----:B------:R-:W-:Y:S02]  /*3000*/  IMAD R100, R9, 0x10, R100 ;  /* 0x0000001009647824 */ /* 0x000fe400078e0264 */
[----:B------:R-:W-:-:S03]  /*3010*/  IMAD.MOV.U32 R106, RZ, RZ, R89 ;  /* 0x000000ffff6a7224 */ /* 0x000fc600078e0059 */
[----:B------:R-:W-:Y:S01]  /*3020*/  HMMA.16816.F32 R72, R80, R14, R72 ;  /* 0x0000000e5048723c */ /* 0x000fe20000001848 */
[----:B0-----:R-:W-:Y:S01]  /*3030*/  FADD R94, R94, R87 ;  /* 0x000000575e5e7221 */ /* 0x001fe20000000000 */
[----:B-1----:R-:W-:-:S03]  /*3040*/  FADD R85, R85, R84 ;  /* 0x0000005455557221 */ /* 0x002fc60000000000 */
[----:B------:R-:W-:Y:S01]  /*3050*/  FFMA R104, R91, R104, R94 ;  /* 0x000000685b687223 */ /* 0x000fe2000000005e */
[----:B------:R-:W-:Y:S02]  /*3060*/  IMAD.MOV.U32 R105, RZ, RZ, R88 ;  /* 0x000000ffff697224 */ /* 0x000fe400078e0058 */
[----:B------:R-:W-:Y:S01]  /*3070*/  FFMA R103, R90, R103, R85 ;  /* 0x000000675a677223 */ /* 0x000fe20000000055 */
[----:B------:R-:W-:Y:S11]  /*3080*/  @!P0 BRA `(.L_x_1) ;  /* 0xffffffec00f88947 */ /* 0x000ff6000383ffff */
.L_x_0:
[----:B------:R-:W0:Y:S01]  /*3090*/  S2R R2, SR_TID.X ;  /* 0x0000000000027919 */ /* 0x000e220000002100 */
[----:B------:R-:W1:Y:S01]  /*30a0*/  S2UR UR5, SR_CgaCtaId ;  /* 0x00000000000579c3 */ /* 0x000e620000008800 */
[----:B------:R-:W-:Y:S01]  /*30b0*/  IMAD.MOV.U32 R84, RZ, RZ, R38 ;  /* 0x000000ffff547224 */ /* 0x000fe200078e0026 */
[C---:B------:R-:W-:Y:S01]  /*30c0*/  FSETP.GEU.AND P1, PT, R104.reuse, 1.175494350822287508e-38, PT ;  /* 0x008000006800780b */ /* 0x040fe20003f2e000 */
[----:B------:R-:W2:Y:S01]  /*30d0*/  S2R R3, SR_TID.X ;  /* 0x0000000000037919 */ /* 0x000ea20000002100 */
[----:B------:R-:W-:Y:S02]  /*30e0*/  IMAD.MOV.U32 R38, RZ, RZ, R66 ;  /* 0x000000ffff267224 */ /* 0x000fe400078e0042 */
[----:B------:R-:W-:Y:S01]  /*30f0*/  FMUL R66, R104, 8388608 ;  /* 0x4b00000068427820 */ /* 0x000fe20000400000 */
[----:B------:R-:W-:Y:S01]  /*3100*/  IMAD.MOV.U32 R5, RZ, RZ, R31 ;  /* 0x000000ffff057224 */ /* 0x000fe200078e001f */
[----:B------:R-:W-:Y:S01]  /*3110*/  FSETP.GEU.AND P2, PT, R103, 1.175494350822287508e-38, PT ;  /* 0x008000006700780b */ /* 0x000fe20003f4e000 */
[----:B------:R-:W-:-:S02]  /*3120*/  IMAD.MOV.U32 R31, RZ, RZ, R59 ;  /* 0x000000ffff1f7224 */ /* 0x000fc400078e003b */
[C---:B------:R-:W-:Y:S01]  /*3130*/  FMUL R59, R103.reuse, 8388608 ;  /* 0x4b000000673b7820 */ /* 0x040fe20000400000 */
[----:B------:R-:W-:Y:S01]  /*3140*/  IMAD.MOV.U32 R82, RZ, RZ, R56 ;  /* 0x000000ffff527224 */ /* 0x000fe200078e0038 */
[----:B------:R-:W-:Y:S01]  /*3150*/  FSETP.GT.AND P0, PT, |R103|, 8.50705917302346158658e+37, PT ;  /* 0x7e8000006700780b */ /* 0x000fe20003f04200 */
[----:B------:R-:W-:Y:S01]  /*3160*/  IMAD.MOV.U32 R56, RZ, RZ, R70 ;  /* 0x000000ffff387224 */ /* 0x000fe200078e0046 */
[----:B------:R-:W-:Y:S01]  /*3170*/  FSEL R66, R66, R104, !P1 ;  /* 0x0000006842427208 */ /* 0x000fe20004800000 */
[----:B------:R-:W-:Y:S01]  /*3180*/  IMAD.MOV.U32 R10, RZ, RZ, R36 ;  /* 0x000000ffff0a7224 */ /* 0x000fe200078e0024 */
[----:B------:R-:W-:Y:S01]  /*3190*/  FSEL R70, RZ, -23, P1 ;  /* 0xc1b80000ff467808 */ /* 0x000fe20000800000 */
[----:B------:R-:W-:Y:S01]  /*31a0*/  IMAD.MOV.U32 R36, RZ, RZ, R67 ;  /* 0x000000ffff247224 */ /* 0x000fe200078e0043 */
[C---:B------:R-:W-:Y:S01]  /*31b0*/  FSETP.GT.AND P1, PT, |R104|.reuse, 8.50705917302346158658e+37, PT ;  /* 0x7e8000006800780b */ /* 0x040fe20003f24200 */
[----:B------:R-:W-:Y:S01]  /*31c0*/  UMOV UR4, 0x400 ;  /* 0x0000040000047882 */ /* 0x000fe20000000000 */
[----:B------:R-:W-:Y:S01]  /*31d0*/  FSEL R59, R59, R103, !P2 ;  /* 0x000000673b3b7208 */ /* 0x000fe20005000000 */
[----:B------:R-:W-:Y:S01]  /*31e0*/  IMAD.MOV.U32 R8, RZ, RZ, R32 ;  /* 0x000000ffff087224 */ /* 0x000fe200078e0020 */
[----:B------:R-:W-:Y:S01]  /*31f0*/  FSEL R67, RZ, -23, P2 ;  /* 0xc1b80000ff437808 */ /* 0x000fe20001000000 */
[----:B------:R-:W-:Y:S01]  /*3200*/  IMAD.MOV.U32 R12, RZ, RZ, R40 ;  /* 0x000000ffff0c7224 */ /* 0x000fe200078e0028 */
[C---:B------:R-:W-:Y:S01]  /*3210*/  FSETP.GEU.AND P2, PT, |R103|.reuse, 1.175494350822287508e-38, PT ;  /* 0x008000006700780b */ /* 0x040fe20003f4e200 */
[----:B-1----:R-:W-:Y:S01]  /*3220*/  ULEA UR4, UR5, UR4, 0x18 ;  /* 0x0000000405047291 */ /* 0x002fe2000f8ec0ff */
[C---:B------:R-:W-:Y:S01]  /*3230*/  FSETP.GEU.AND P3, PT, |R104|.reuse, 1.175494350822287508e-38, PT ;  /* 0x008000006800780b */ /* 0x040fe20003f6e200 */
[----:B------:R-:W-:Y:S01]  /*3240*/  @P0 FMUL R103, R103, 0.25 ;  /* 0x3e80000067670820 */ /* 0x000fe20000400000 */
[----:B------:R-:W-:Y:S01]  /*3250*/  MOV R6, R34 ;  /* 0x0000002200067202 */ /* 0x000fe20000000f00 */
[----:B------:R-:W-:Y:S01]  /*3260*/  IMAD.MOV.U32 R81, RZ, RZ, R53 ;  /* 0x000000ffff517224 */ /* 0x000fe200078e0035 */
[----:B------:R-:W-:Y:S01]  /*3270*/  MOV R34, R79 ;  /* 0x0000004f00227202 */ /* 0x000fe20000000f00 */
[----:B------:R-:W-:Y:S01]  /*3280*/  @P1 FMUL R104, R104, 0.25 ;  /* 0x3e80000068681820 */ /* 0x000fe20000400000 */
[----:B0-----:R-:W-:Y:S01]  /*3290*/  LOP3.LUT R2, R2, 0x7, RZ, 0xc0, !PT ;  /* 0x0000000702027812 */ /* 0x001fe200078ec0ff */
[----:B------:R-:W-:-:S02]  /*32a0*/  IMAD.MOV.U32 R40, RZ, RZ, R71 ;  /* 0x000000ffff287224 */ /* 0x000fc400078e0047 */
[----:B------:R-:W-:Y:S01]  /*32b0*/  @P0 FMUL R74, R74, 0.25 ;  /* 0x3e8000004a4a0820 */ /* 0x000fe20000400000 */
[----:B------:R-:W-:Y:S01]  /*32c0*/  VIADD R53, R66, 0xc0cafb0d ;  /* 0xc0cafb0d42357836 */ /* 0x000fe20000000000 */
[----:B--2---:R-:W-:Y:S01]  /*32d0*/  LOP3.LUT R32, R3, 0x7, RZ, 0xc0, !PT ;  /* 0x0000000703207812 */ /* 0x004fe200078ec0ff */
[----:B------:R-:W-:Y:S01]  /*32e0*/  @!P2 FMUL R103, R103, 16777216 ;  /* 0x4b8000006767a820 */ /* 0x000fe20000400000 */
[----:B------:R-:W-:Y:S01]  /*32f0*/  LEA R3, R2, UR4, 0x4 ;  /* 0x0000000402037c11 */ /* 0x000fe2000f8e20ff */
[----:B------:R-:W-:Y:S02]  /*3300*/  IMAD.SHL.U32 R2, R0, 0x4, RZ ;  /* 0x0000000400027824 */ /* 0x000fe400078e00ff */
[----:B------:R-:W-:Y:S01]  /*3310*/  @!P3 FMUL R104, R104, 16777216 ;  /* 0x4b8000006868b820 */ /* 0x000fe20000400000 */
[----:B------:R-:W0:Y:S01]  /*3320*/  MUFU.RCP R79, R103 ;  /* 0x00000067004f7308 */ /* 0x000e220000001000 */
[----:B------:R-:W-:Y:S01]  /*3330*/  IMAD.MOV.U32 R9, RZ, RZ, R33 ;  /* 0x000000ffff097224 */ /* 0x000fe200078e0021 */
[----:B------:R-:W-:Y:S01]  /*3340*/  LOP3.LUT R53, R53, 0xff800000, RZ, 0xc0, !PT ;  /* 0xff80000035357812 */ /* 0x000fe200078ec0ff */
[----:B------:R-:W-:Y:S01]  /*3350*/  VIADD R86, R59, 0xc0cafb0d ;  /* 0xc0cafb0d3b567836 */ /* 0x000fe20000000000 */
[----:B------:R-:W-:Y:S01]  /*3360*/  LOP3.LUT R2, R2, 0x3c0, RZ, 0xc0, !PT ;  /* 0x000003c002027812 */ /* 0x000fe200078ec0ff */
[----:B------:R-:W-:-:S02]  /*3370*/  IMAD R33, R32, -0x8, R3 ;  /* 0xfffffff820217824 */ /* 0x000fc400078e0203 */
[----:B------:R-:W-:Y:S01]  /*3380*/  @P0 FMUL R75, R75, 0.25 ;  /* 0x3e8000004b4b0820 */ /* 0x000fe20000400000 */
[----:B------:R-:W-:Y:S01]  /*3390*/  IMAD.MOV.U32 R4, RZ, RZ, R30 ;  /* 0x000000ffff047224 */ /* 0x000fe200078e001e */
[----:B------:R-:W1:Y:S01]  /*33a0*/  MUFU.RCP R71, R104 ;  /* 0x0000006800477308 */ /* 0x000e620000001000 */
[----:B------:R-:W-:Y:S01]  /*33b0*/  IMAD.MOV.U32 R7, RZ, RZ, R35 ;  /* 0x000000ffff077224 */ /* 0x000fe200078e0023 */
[----:B------:R-:W-:Y:S01]  /*33c0*/  LOP3.LUT R86, R86, 0xff800000, RZ, 0xc0, !PT ;  /* 0xff80000056567812 */ /* 0x000fe200078ec0ff */
[----:B------:R-:W-:Y:S01]  /*33d0*/  IMAD.IADD R35, R2, 0x1, R33 ;  /* 0x0000000102237824 */ /* 0x000fe200078e0221 */
[----:B------:R-:W-:Y:S01]  /*33e0*/  LOP3.LUT R2, R0, 0x8, RZ, 0xc0, !PT ;  /* 0x0000000800027812 */ /* 0x000fe200078ec0ff */
[----:B------:R-:W-:Y:S01]  /*33f0*/  @P0 FMUL R4, R4, 0.25 ;  /* 0x3e80000004040820 */ /* 0x000fe20000400000 */
[----:B------:R-:W-:Y:S01]  /*3400*/  MOV R14, R44 ;  /* 0x0000002c000e7202 */ /* 0x000fe20000000f00 */
[----:B------:R-:W-:Y:S01]  /*3410*/  @P0 FMUL R7, R7, 0.25 ;  /* 0x3e80000007070820 */ /* 0x000fe20000400000 */
[----:B------:R-:W-:Y:S01]  /*3420*/  I2FP.F32.S32 R33, R53 ;  /* 0x0000003500217245 */ /* 0x000fe20000201400 */
[----:B------:R-:W-:Y:S01]  /*3430*/  @P0 FMUL R5, R5, 0.25 ;  /* 0x3e80000005050820 */ /* 0x000fe20000400000 */
[----:B------:R-:W-:Y:S01]  /*3440*/  @P1 FMUL R16, R16, 0.25 ;  /* 0x3e80000010101820 */ /* 0x000fe20000400000 */
[----:B------:R-:W-:Y:S01]  /*3450*/  IMAD.MOV.U32 R44, RZ, RZ, R72 ;  /* 0x000000ffff2c7224 */ /* 0x000fe200078e0048 */
[----:B------:R-:W-:Y:S01]  /*3460*/  I2FP.F32.S32 R32, R86 ;  /* 0x0000005600207245 */ /* 0x000fe20000201400 */
[----:B------:R-:W-:Y:S01]  /*3470*/  @P0 FMUL R6, R6, 0.25 ;  /* 0x3e80000006060820 */ /* 0x000fe20000400000 */
[----:B------:R-:W-:Y:S01]  /*3480*/  @P0 FMUL R19, R19, 0.25 ;  /* 0x3e80000013130820 */ /* 0x000fe20000400000 */
[----:B------:R-:W-:Y:S01]  /*3490*/  @P0 FMUL R63, R63, 0.25 ;  /* 0x3e8000003f3f0820 */ /* 0x000fe20000400000 */
[----:B------:R-:W-:Y:S01]  /*34a0*/  @P1 FMUL R17, R17, 0.25 ;  /* 0x3e80000011111820 */ /* 0x000fe20000400000 */
[----:B------:R-:W-:Y:S01]  /*34b0*/  LOP3.LUT R72, R0, 0x1f0, RZ, 0xc0, !PT ;  /* 0x000001f000487812 */ /* 0x000fe200078ec0ff */
[----:B------:R-:W-:Y:S01]  /*34c0*/  @P0 FMUL R18, R18, 0.25 ;  /* 0x3e80000012120820 */ /* 0x000fe20000400000 */
[----:B------:R-:W-:Y:S01]  /*34d0*/  @P0 FMUL R62, R62, 0.25 ;  /* 0x3e8000003e3e0820 */ /* 0x000fe20000400000 */
[----:B------:R-:W-:Y:S01]  /*34e0*/  @!P2 FMUL R74, R74, 16777216 ;  /* 0x4b8000004a4aa820 */ /* 0x000fe20000400000 */
[----:B------:R-:W-:-:S02]  /*34f0*/  IMAD R3, R2, 0x200, R3 ;  /* 0x0000020002037824 */ /* 0x000fc400078e0203 */
[----:B------:R-:W-:Y:S01]  /*3500*/  @!P2 FMUL R75, R75, 16777216 ;  /* 0x4b8000004b4ba820 */ /* 0x000fe20000400000 */
[----:B------:R-:W-:Y:S01]  /*3510*/  @!P2 FMUL R4, R4, 16777216 ;  /* 0x4b8000000404a820 */ /* 0x000fe20000400000 */
[----:B------:R-:W-:Y:S01]  /*3520*/  @P1 FMUL R61, R61, 0.25 ;  /* 0x3e8000003d3d1820 */ /* 0x000fe20000400000 */
[----:B------:R-:W-:Y:S01]  /*3530*/  @!P2 FMUL R7, R7, 16777216 ;  /* 0x4b8000000707a820 */ /* 0x000fe20000400000 */
[----:B------:R-:W-:Y:S01]  /*3540*/  @!P2 FMUL R5, R5, 16777216 ;  /* 0x4b8000000505a820 */ /* 0x000fe20000400000 */
[----:B------:R-:W-:Y:S01]  /*3550*/  @!P3 FMUL R16, R16, 16777216 ;  /* 0x4b8000001010b820 */ /* 0x000fe20000400000 */
[----:B------:R-:W-:Y:S01]  /*3560*/  FFMA.FTZ R70, R33, 1.1920928955078125e-07, R70 ;  /* 0x3400000021467823 */ /* 0x000fe20000010046 */
[----:B------:R-:W-:Y:S01]  /*3570*/  @!P2 FMUL R6, R6, 16777216 ;  /* 0x4b8000000606a820 */ /* 0x000fe20000400000 */
[----:B------:R-:W-:Y:S01]  /*3580*/  @!P2 FMUL R19, R19, 16777216 ;  /* 0x4b8000001313a820 */ /* 0x000fe20000400000 */
[----:B------:R-:W-:Y:S01]  /*3590*/  @!P2 FMUL R63, R63, 16777216 ;  /* 0x4b8000003f3fa820 */ /* 0x000fe20000400000 */
[----:B------:R-:W-:Y:S01]  /*35a0*/  @!P3 FMUL R17, R17, 16777216 ;  /* 0x4b8000001111b820 */ /* 0x000fe20000400000 */
[----:B------:R-:W-:Y:S01]  /*35b0*/  FFMA.FTZ R67, R32, 1.1920928955078125e-07, R67 ;  /* 0x3400000020437823 */ /* 0x000fe20000010043 */
[----:B------:R-:W-:Y:S01]  /*35c0*/  @P0 FMUL R34, R34, 0.25 ;  /* 0x3e80000022220820 */ /* 0x000fe20000400000 */
[----:B------:R-:W-:Y:S01]  /*35d0*/  @!P2 FMUL R18, R18, 16777216 ;  /* 0x4b8000001212a820 */ /* 0x000fe20000400000 */
[----:B------:R-:W-:Y:S01]  /*35e0*/  @!P2 FMUL R62, R62, 16777216 ;  /* 0x4b8000003e3ea820 */ /* 0x000fe20000400000 */
[----:B0-----:R-:W-:Y:S01]  /*35f0*/  FMUL R33, R79, R74 ;  /* 0x0000004a4f217220 */ /* 0x001fe20000400000 */
[----:B------:R-:W-:Y:S01]  /*3600*/  MOV R30, R58 ;  /* 0x0000003a001e7202 */ /* 0x000fe20000000f00 */
[----:B------:R-:W-:-:S02]  /*3610*/  IMAD R3, R72, 0x8, R3 ;  /* 0x0000000848037824 */ /* 0x000fc400078e0203 */
[----:B------:R-:W-:Y:S01]  /*3620*/  @P0 FMUL R78, R78, 0.25 ;  /* 0x3e8000004e4e0820 */ /* 0x000fe20000400000 */
[C---:B------:R-:W-:Y:S01]  /*3630*/  FMUL R32, R79.reuse, R75 ;  /* 0x0000004b4f207220 */ /* 0x040fe20000400000 */
[----:B------:R-:W-:Y:S01]  /*3640*/  FMUL R74, R79, R4 ;  /* 0x000000044f4a7220 */ /* 0x000fe20000400000 */
[----:B------:R-:W-:Y:S02]  /*3650*/  IMAD.MOV.U32 R58, RZ, RZ, R73 ;  /* 0x000000ffff3a7224 */ /* 0x000fe400078e0049 */
[----:B------:R-:W-:Y:S01]  /*3660*/  @P0 FMUL R23, R23, 0.25 ;  /* 0x3e80000017170820 */ /* 0x000fe20000400000 */
[----:B------:R-:W-:Y:S01]  /*3670*/  @!P3 FMUL R61, R61, 16777216 ;  /* 0x4b8000003d3db820 */ /* 0x000fe20000400000 */
[C---:B------:R-:W-:Y:S01]  /*3680*/  FMUL R72, R79.reuse, R7 ;  /* 0x000000074f487220 */ /* 0x040fe20000400000 */
[----:B------:R-:W-:Y:S01]  /*3690*/  FMUL R75, R79, R5 ;  /* 0x000000054f4b7220 */ /* 0x000fe20000400000 */
[----:B-1----:R-:W-:Y:S01]  /*36a0*/  FMUL R4, R71, R16 ;  /* 0x0000001047047220 */ /* 0x002fe20000400000 */
[----:B------:R-:W-:Y:S01]  /*36b0*/  @P1 FMUL R60, R60, 0.25 ;  /* 0x3e8000003c3c1820 */ /* 0x000fe20000400000 */
[C---:B------:R-:W-:Y:S01]  /*36c0*/  FMUL R73, R79.reuse, R6 ;  /* 0x000000064f497220 */ /* 0x040fe20000400000 */
[----:B------:R-:W-:Y:S01]  /*36d0*/  FMUL R7, R79, R19 ;  /* 0x000000134f077220 */ /* 0x000fe20000400000 */
[----:B------:R-:W-:Y:S01]  /*36e0*/  FMUL R5, R71, R17 ;  /* 0x0000001147057220 */ /* 0x000fe20000400000 */
[C---:B------:R-:W-:Y:S01]  /*36f0*/  FMUL R16, R79.reuse, R63 ;  /* 0x0000003f4f107220 */ /* 0x040fe20000400000 */
[----:B------:R-:W-:Y:S01]  /*3700*/  @!P2 FMUL R34, R34, 16777216 ;  /* 0x4b8000002222a820 */ /* 0x000fe20000400000 */
[C---:B------:R-:W-:Y:S01]  /*3710*/  FMUL R6, R79.reuse, R18 ;  /* 0x000000124f067220 */ /* 0x040fe20000400000 */
[----:B------:R-:W-:Y:S01]  /*3720*/  FMUL R17, R79, R62 ;  /* 0x0000003e4f117220 */ /* 0x000fe20000400000 */
[----:B------:R-:W-:Y:S01]  /*3730*/  @!P2 FMUL R78, R78, 16777216 ;  /* 0x4b8000004e4ea820 */ /* 0x000fe20000400000 */
[----:B------:R-:W-:Y:S01]  /*3740*/  @!P2 FMUL R23, R23, 16777216 ;  /* 0x4b8000001717a820 */ /* 0x000fe20000400000 */
[----:B------:R-:W-:Y:S01]  /*3750*/  FMUL R18, R71, R61 ;  /* 0x0000003d47127220 */ /* 0x000fe20000400000 */
[----:B------:R-:W-:Y:S01]  /*3760*/  LEA.HI R2, R2, R35, RZ, 0x1f ;  /* 0x0000002302027211 */ /* 0x000fe200078ff8ff */
[----:B------:R-:W-:Y:S01]  /*3770*/  @!P3 FMUL R60, R60, 16777216 ;  /* 0x4b8000003c3cb820 */ /* 0x000fe20000400000 */
[----:B------:R-:W-:Y:S01]  /*3780*/  FMUL R35, R79, R34 ;  /* 0x000000224f237220 */ /* 0x000fe20000400000 */
[----:B------:R-:W-:Y:S01]  /*3790*/  F2FP.F16.F32.PACK_AB R7, R7, R16 ;  /* 0x000000100707723e */ /* 0x000fe200000000ff */
[----:B------:R-:W-:Y:S01]  /*37a0*/  FMUL R34, R79, R78 ;  /* 0x0000004e4f227220 */ /* 0x000fe20000400000 */
[----:B------:R-:W-:Y:S01]  /*37b0*/  F2FP.F16.F32.PACK_AB R6, R6, R17 ;  /* 0x000000110606723e */ /* 0x000fe200000000ff */
[----:B------:R-:W-:-:S02]  /*37c0*/  IMAD.IADD R16, R66, 0x1, -R53 ;  /* 0x0000000142107824 */ /* 0x000fc400078e0a35 */
[----:B------:R-:W-:Y:S01]  /*37d0*/  FMUL R78, R79, R23 ;  /* 0x000000174f4e7220 */ /* 0x000fe20000400000 */
[----:B------:R-:W-:Y:S02]  /*37e0*/  IMAD.IADD R17, R59, 0x1, -R86 ;  /* 0x000000013b117824 */ /* 0x000fe400078e0a56 */
[----:B------:R-:W-:Y:S01]  /*37f0*/  FMUL R23, R71, R60 ;  /* 0x0000003c47177220 */ /* 0x000fe20000400000 */
[----:B------:R-:W-:Y:S01]  /*3800*/  F2FP.F16.F32.PACK_AB R5, R5, R18 ;  /* 0x000000120505723e */ /* 0x000fe200000000ff */
[----:B------:R-:W-:Y:S01]  /*3810*/  FADD R16, R16, -1 ;  /* 0xbf80000010107421 */ /* 0x000fe20000000000 */
[----:B------:R-:W-:Y:S01]  /*3820*/  MOV R18, 0x3dc6b27f ;  /* 0x3dc6b27f00127802 */ /* 0x000fe20000000f00 */
[----:B------:R-:W-:Y:S01]  /*3830*/  FADD R17, R17, -1 ;  /* 0xbf80000011117421 */ /* 0x000fe20000000000 */
[----:B------:R-:W-:Y:S01]  /*3840*/  F2FP.F16.F32.PACK_AB R4, R4, R23 ;  /* 0x000000170404723e */ /* 0x000fe200000000ff */
[----:B------:R-:W-:Y:S01]  /*3850*/  @P0 FMUL R22, R22, 0.25 ;  /* 0x3e80000016160820 */ /* 0x000fe20000400000 */
[----:B------:R-:W-:Y:S01]  /*3860*/  @P1 FMUL R49, R49, 0.25 ;  /* 0x3e80000031311820 */ /* 0x000fe20000400000 */
[-C--:B------:R-:W-:Y:S01]  /*3870*/  FFMA.FTZ R23, R16, R18.reuse, -0.16845393180847167969 ;  /* 0xbe2c7f3010177423 */ /* 0x080fe20000010012 */
[----:B------:R-:W-:Y:S01]  /*3880*/  FFMA.FTZ R18, R17, R18, -0.16845393180847167969 ;  /* 0xbe2c7f3011127423 */ /* 0x000fe20000010012 */
[----:B------:R-:W-:Y:S01]  /*3890*/  @!P2 FMUL R22, R22, 16777216 ;  /* 0x4b8000001616a820 */ /* 0x000fe20000400000 */
[----:B------:R-:W-:Y:S01]  /*38a0*/  @!P3 FMUL R49, R49, 16777216 ;  /* 0x4b8000003131b820 */ /* 0x000fe20000400000 */
[C---:B------:R-:W-:Y:S01]  /*38b0*/  FFMA.FTZ R23, R16.reuse, R23, 0.1716887056827545166 ;  /* 0x3e2fcf2a10177423 */ /* 0x040fe20000010017 */
[----:B------:R-:W-:Y:S01]  /*38c0*/  FFMA.FTZ R18, R17, R18, 0.1716887056827545166 ;  /* 0x3e2fcf2a11127423 */ /* 0x000fe20000010012 */
[----:B------:R-:W-:Y:S01]  /*38d0*/  BAR.SYNC.DEFER_BLOCKING 0x0 ;  /* 0x0000000000007b1d */ /* 0x000fe20000010000 */
[----:B------:R-:W-:Y:S01]  /*38e0*/  FMUL R19, R79, R22 ;  /* 0x000000164f137220 */ /* 0x000fe20000400000 */
[----:B------:R-:W-:Y:S01]  /*38f0*/  FFMA.FTZ R23, R16, R23, -0.17900948226451873779 ;  /* 0xbe374e4310177423 */ /* 0x000fe20000010017 */
[----:B------:R-:W-:Y:S01]  /*3900*/  FFMA.FTZ R18, R17, R18, -0.17900948226451873779 ;  /* 0xbe374e4311127423 */ /* 0x000fe20000010012 */
[----:B------:R-:W-:Y:S01]  /*3910*/  FMUL R22, R71, R49 ;  /* 0x0000003147167220 */ /* 0x000fe20000400000 */
[----:B------:R-:W-:-:S02]  /*3920*/  IMAD.MOV.U32 R15, RZ, RZ, R45 ;  /* 0x000000ffff0f7224 */ /* 0x000fc400078e002d */
[----:B------:R-:W-:Y:S01]  /*3930*/  FFMA.FTZ R63, R16, R23, 0.20512372255325317383 ;  /* 0x3e520bf4103f7423 */ /* 0x000fe20000010017 */
[C---:B------:R-:W-:Y:S01]  /*3940*/  FFMA.FTZ R18, R17.reuse, R18, 0.20512372255325317383 ;  /* 0x3e520bf411127423 */ /* 0x040fe20000010012 */
[----:B------:R-:W-:Y:S02]  /*3950*/  IMAD.MOV.U32 R45, RZ, RZ, R46 ;  /* 0x000000ffff2d7224 */ /* 0x000fe400078e002e */
[----:B------:R-:W-:Y:S01]  /*3960*/  @P0 FMUL R36, R36, 0.25 ;  /* 0x3e80000024240820 */ /* 0x000fe20000400000 */
[----:B------:R-:W-:Y:S01]  /*3970*/  FFMA.FTZ R49, R16, R63, -0.24046532809734344482 ;  /* 0xbe763c8b10317423 */ /* 0x000fe2000001003f */
[C---:B------:R-:W-:Y:S01]  /*3980*/  FFMA.FTZ R18, R17.reuse, R18, -0.24046532809734344482 ;  /* 0xbe763c8b11127423 */ /* 0x040fe20000010012 */
[----:B------:R-:W-:Y:S02]  /*3990*/  IMAD.MOV.U32 R85, RZ, RZ, R39 ;  /* 0x000000ffff557224 */ /* 0x000fe400078e0027 */
[----:B------:R-:W-:Y:S01]  /*39a0*/  @P0 FMUL R38, R38, 0.25 ;  /* 0x3e80000026260820 */ /* 0x000fe20000400000 */
[----:B------:R-:W-:Y:S01]  /*39b0*/  FFMA.FTZ R49, R16, R49, 0.28857114911079406738 ;  /* 0x3e93bf9910317423 */ /* 0x000fe20000010031 */
[----:B------:R-:W-:Y:S01]  /*39c0*/  FFMA.FTZ R18, R17, R18, 0.28857114911079406738 ;  /* 0x3e93bf9911127423 */ /* 0x000fe20000010012 */
[----:B------:R-:W-:-:S02]  /*39d0*/  IMAD.MOV.U32 R46, RZ, RZ, R47 ;  /* 0x000000ffff2e7224 */ /* 0x000fc400078e002f */
[----:B------:R-:W-:Y:S01]  /*39e0*/  @P0 FMUL R40, R40, 0.25 ;  /* 0x3e80000028280820 */ /* 0x000fe20000400000 */
[----:B------:R-:W-:Y:S01]  /*39f0*/  FFMA.FTZ R49, R16, R49, -0.36067417263984680176 ;  /* 0xbeb8aa4910317423 */ /* 0x000fe20000010031 */
[----:B------:R-:W-:Y:S01]  /*3a00*/  FFMA.FTZ R18, R17, R18, -0.36067417263984680176 ;  /* 0xbeb8aa4911127423 */ /* 0x000fe20000010012 */
[----:B------:R-:W-:Y:S02]  /*3a10*/  IMAD.MOV.U32 R80, RZ, RZ, R52 ;  /* 0x000000ffff507224 */ /* 0x000fe400078e0034 */
[----:B------:R-:W-:Y:S01]  /*3a20*/  @P0 FMUL R56, R56, 0.25 ;  /* 0x3e80000038380820 */ /* 0x000fe20000400000 */
[----:B------:R-:W-:Y:S02]  /*3a30*/  IMAD.MOV.U32 R11, RZ, RZ, R37 ;  /* 0x000000ffff0b7224 */ /* 0x000fe400078e0025 */
[----:B------:R-:W-:Y:S01]  /*3a40*/  @P0 FMUL R31, R31, 0.25 ;  /* 0x3e8000001f1f0820 */ /* 0x000fe20000400000 */
[----:B------:R-:W-:Y:S02]  /*3a50*/  IMAD.MOV.U32 R13, RZ, RZ, R41 ;  /* 0x000000ffff0d7224 */ /* 0x000fe400078e0029 */
[----:B------:R-:W-:Y:S01]  /*3a60*/  @P0 FMUL R30, R30, 0.25 ;  /* 0x3e8000001e1e0820 */ /* 0x000fe20000400000 */
[----:B------:R-:W-:-:S02]  /*3a70*/  IMAD.MOV.U32 R83, RZ, RZ, R57 ;  /* 0x000000ffff537224 */ /* 0x000fc400078e0039 */
[----:B------:R-:W-:Y:S01]  /*3a80*/  @P0 FMUL R55, R55, 0.25 ;  /* 0x3e80000037370820 */ /* 0x000fe20000400000 */
[----:B------:R-:W-:Y:S02]  /*3a90*/  IMAD.MOV.U32 R52, RZ, RZ, R65 ;  /* 0x000000ffff347224 */ /* 0x000fe400078e0041 */
[----:B------:R-:W-:Y:S01]  /*3aa0*/  @P0 FMUL R54, R54, 0.25 ;  /* 0x3e80000036360820 */ /* 0x000fe20000400000 */
        /* <DEDUP_REMOVED lines=10> */
[----:B------:R-:W-:Y:S01]  /*3b50*/  FFMA.FTZ R49, R16, R49, 0.48089820146560668945 ;  /* 0x3ef6384a10317423 */ /* 0x000fe20000010031 */
[----:B------:R-:W-:Y:S01]  /*3b60*/  FFMA.FTZ R18, R17, R18, 0.48089820146560668945 ;  /* 0x3ef6384a11127423 */ /* 0x000fe20000010012 */
        /* <DEDUP_REMOVED lines=27> */
[----:B------:R-:W-:Y:S01]  /*3d20*/  @!P2 FMUL R36, R36, 16777216 ;  /* 0x4b8000002424a820 */ /* 0x000fe20000400000 */
        /* <DEDUP_REMOVED lines=17> */
[----:B------:R-:W-:Y:S01]  /*3e40*/  ISETP.GE.U32.AND P1, PT, R66, 0x7f800000, PT ;  /* 0x7f8000004200780c */ /* 0x000fe20003f26070 */
[C---:B------:R-:W-:Y:S01]  /*3e50*/  FFMA.FTZ R49, R16.reuse, R49, -0.72134751081466674805 ;  /* 0xbf38aa3b10317423 */ /* 0x040fe20000010031 */
[----:B------:R-:W-:Y:S01]  /*3e60*/  ISETP.GE.U32.AND P2, PT, R59, 0x7f800000, PT ;  /* 0x7f8000003b00780c */ /* 0x000fe20003f46070 */
[----:B------:R-:W-:Y:S01]  /*3e70*/  FFMA.FTZ R18, R17, R18, -0.72134751081466674805 ;  /* 0xbf38aa3b11127423 */ /* 0x000fe20000010012 */
[----:B------:R-:W-:Y:S01]  /*3e80*/  STSM.16.M88.4 [R3], R4 ;  /* 0x0000000403007844 */ /* 0x000fe20000000200 */
[C---:B------:R-:W-:Y:S01]  /*3e90*/  FMUL R49, R16.reuse, R49 ;  /* 0x0000003110317220 */ /* 0x040fe20000400000 */
[----:B------:R-:W-:Y:S01]  /*3ea0*/  @!P3 FMUL R69, R69, 16777216 ;  /* 0x4b8000004545b820 */ /* 0x000fe20000400000 */
[----:B------:R-:W-:Y:S01]  /*3eb0*/  FMUL R18, R17, R18 ;  /* 0x0000001211127220 */ /* 0x000fe20000400000 */
[----:B------:R-:W-:Y:S01]  /*3ec0*/  @!P3 FMUL R11, R11, 16777216 ;  /* 0x4b8000000b0bb820 */ /* 0x000fe20000400000 */
[----:B------:R-:W-:Y:S01]  /*3ed0*/  FMUL R49, R16, R49 ;  /* 0x0000003110317220 */ /* 0x000fe20000400000 */
[----:B------:R-:W-:Y:S01]  /*3ee0*/  FMUL R37, R79, R40 ;  /* 0x000000284f257220 */ /* 0x000fe20000400000 */
[----:B------:R-:W-:Y:S01]  /*3ef0*/  @!P3 FMUL R14, R14, 16777216 ;  /* 0x4b8000000e0eb820 */ /* 0x000fe20000400000 */
[----:B------:R-:W-:Y:S01]  /*3f00*/  FMUL R18, R17, R18 ;  /* 0x0000001211127220 */ /* 0x000fe20000400000 */
[----:B------:R-:W-:Y:S01]  /*3f10*/  FMUL R40, R79, R55 ;  /* 0x000000374f287220 */ /* 0x000fe20000400000 */
[----:B------:R-:W-:Y:S01]  /*3f20*/  @!P3 FMUL R48, R48, 16777216 ;  /* 0x4b8000003030b820 */ /* 0x000fe20000400000 */
[C---:B------:R-:W-:Y:S01]  /*3f30*/  FMUL R55, R71.reuse, R69 ;  /* 0x0000004547377220 */ /* 0x040fe20000400000 */
[C---:B------:R-:W-:Y:S01]  /*3f40*/  FMUL R69, R71.reuse, R11 ;  /* 0x0000000b47457220 */ /* 0x040fe20000400000 */
[----:B------:R-:W-:Y:S01]  /*3f50*/  FFMA.FTZ R49, R16, 1.4426950216293334961, R49 ;  /* 0x3fb8aa3b10317823 */ /* 0x000fe20000010031 */
[----:B------:R-:W-:Y:S01]  /*3f60*/  FMUL R62, R71, R14 ;  /* 0x0000000e473e7220 */ /* 0x000fe20000400000 */
[----:B------:R-:W-:Y:S01]  /*3f70*/  FFMA.FTZ R18, R17, 1.4426950216293334961, R18 ;  /* 0x3fb8aa3b11127823 */ /* 0x000fe20000010012 */
[----:B------:R-:W-:-:S02]  /*3f80*/  @P1 IMAD.MOV.U32 R11, RZ, RZ, 0x7f800000 ;  /* 0x7f800000ff0b1424 */ /* 0x000fc400078e00ff */
[----:B------:R-:W-:Y:S01]  /*3f90*/  FMUL R23, R71, R48 ;  /* 0x0000003047177220 */ /* 0x000fe20000400000 */
[----:B------:R-:W-:Y:S02]  /*3fa0*/  @P2 IMAD.MOV.U32 R14, RZ, RZ, 0x7f800000 ;  /* 0x7f800000ff0e2424 */ /* 0x000fe400078e00ff */
[----:B------:R-:W-:Y:S01]  /*3fb0*/  FADD R48, R70, R49 ;  /* 0x0000003146307221 */ /* 0x000fe20000000000 */
[----:B------:R-:W-:Y:S01]  /*3fc0*/  FADD R49, R67, R18 ;  /* 0x0000001243317221 */ /* 0x000fe20000000000 */
[----:B------:R-:W-:Y:S01]  /*3fd0*/  @P1 FFMA.FTZ R48, R66, R11, +INF ;  /* 0x7f80000042301423 */ /* 0x000fe2000001000b */
[C---:B------:R-:W-:Y:S01]  /*3fe0*/  FSETP.NEU.AND P1, PT, R59.reuse, RZ, PT ;  /* 0x000000ff3b00720b */ /* 0x040fe20003f2d000 */
[----:B------:R-:W-:Y:S01]  /*3ff0*/  @P2 FFMA.FTZ R49, R59, R14, +INF ;  /* 0x7f8000003b312423 */ /* 0x000fe2000001000e */
[----:B------:R-:W-:Y:S01]  /*4000*/  LOP3.LUT R59, R0, 0x1ff, RZ, 0xc0, !PT ;  /* 0x000001ff003b7812 */ /* 0x000fe200078ec0ff */
[----:B------:R-:W-:Y:S01]  /*4010*/  @!P3 FMUL R58, R58, 16777216 ;  /* 0x4b8000003a3ab820 */ /* 0x000fe20000400000 */
[----:B------:R-:W-:Y:S01]  /*4020*/  @!P3 FMUL R64, R64, 16777216 ;  /* 0x4b8000004040b820 */ /* 0x000fe20000400000 */
[----:B------:R-:W-:Y:S01]  /*4030*/  @!P3 FMUL R68, R68, 16777216 ;  /* 0x4b8000004444b820 */ /* 0x000fe20000400000 */
[----:B------:R-:W-:Y:S01]  /*4040*/  LEA R59, R59, UR4, 0x4 ;  /* 0x000000043b3b7c11 */ /* 0x000fe2000f8e20ff */
[----:B------:R-:W-:Y:S01]  /*4050*/  BAR.SYNC.DEFER_BLOCKING 0x0 ;  /* 0x0000000000007b1d */ /* 0x000fe20000010000 */
[----:B------:R-:W-:Y:S01]  /*4060*/  FMUL R39, R79, R56 ;  /* 0x000000384f277220 */ /* 0x000fe20000400000 */
[----:B------:R-:W-:Y:S01]  /*4070*/  @!P3 FMUL R77, R77, 16777216 ;  /* 0x4b8000004d4db820 */ /* 0x000fe20000400000 */
[----:B------:R-:W-:Y:S01]  /*4080*/  @!P3 FMUL R13, R13, 16777216 ;  /* 0x4b8000000d0db820 */ /* 0x000fe20000400000 */
[----:B------:R-:W-:Y:S01]  /*4090*/  @!P3 FMUL R12, R12, 16777216 ;  /* 0x4b8000000c0cb820 */ /* 0x000fe20000400000 */
[----:B------:R-:W-:Y:S01]  /*40a0*/  FMUL R56, R79, R42 ;  /* 0x0000002a4f387220 */ /* 0x000fe20000400000 */
[----:B------:R-:W-:Y:S01]  /*40b0*/  @!P3 FMUL R44, R44, 16777216 ;  /* 0x4b8000002c2cb820 */ /* 0x000fe20000400000 */
        /* <DEDUP_REMOVED lines=16> */
[----:B------:R-:W-:Y:S01]  /*41c0*/  FMUL R42, R71, R58 ;  /* 0x0000003a472a7220 */ /* 0x000fe20000400000 */
[----:B------:R-:W0:Y:S01]  /*41d0*/  LDS.128 R4, [R59] ;  /* 0x000000003b047984 */ /* 0x000e220000000c00 */
[C---:B------:R-:W-:Y:S01]  /*41e0*/  FMUL R41, R79.reuse, R54 ;  /* 0x000000364f297220 */ /* 0x040fe20000400000 */
[----:B------:R-:W-:Y:S01]  /*41f0*/  FMUL R51, R79, R45 ;  /* 0x0000002d4f337220 */ /* 0x000fe20000400000 */
[----:B------:R-:W-:Y:S01]  /*4200*/  @!P3 FMUL R20, R20, 16777216 ;  /* 0x4b8000001414b820 */ /* 0x000fe20000400000 */
[C---:B------:R-:W-:Y:S01]  /*4210*/  FMUL R53, R71.reuse, R64 ;  /* 0x0000004047357220 */ /* 0x040fe20000400000 */
[----:B------:R-:W-:Y:S01]  /*4220*/  FMUL R58, R71, R68 ;  /* 0x00000044473a7220 */ /* 0x000fe20000400000 */
[----:B------:R-:W-:Y:S01]  /*4230*/  FMUL R54, R79, R43 ;  /* 0x0000002b4f367220 */ /* 0x000fe20000400000 */
[C---:B------:R-:W-:Y:S01]  /*4240*/  FMUL R45, R71.reuse, R77 ;  /* 0x0000004d472d7220 */ /* 0x040fe20000400000 */
[C---:B------:R-:W-:Y:S01]  /*4250*/  FMUL R64, R71.reuse, R13 ;  /* 0x0000000d47407220 */ /* 0x040fe20000400000 */
[C---:B------:R-:W-:Y:S01]  /*4260*/  FMUL R68, R71.reuse, R12 ;  /* 0x0000000c47447220 */ /* 0x040fe20000400000 */
[C---:B------:R-:W-:Y:S01]  /*4270*/  FMUL R43, R71.reuse, R44 ;  /* 0x0000002c472b7220 */ /* 0x040fe20000400000 */
[C---:B------:R-:W-:Y:S01]  /*4280*/  FMUL R77, R71.reuse, R10 ;  /* 0x0000000a474d7220 */ /* 0x040fe20000400000 */
        /* <DEDUP_REMOVED lines=16> */
[----:B------:R-:W-:Y:S01]  /*4390*/  FMUL R71, R71, R20 ;  /* 0x0000001447477220 */ /* 0x000fe20000400000 */
[----:B------:R-:W-:Y:S01]  /*43a0*/  F2FP.F16.F32.PACK_AB R18, R26, R19 ;  /* 0x000000131a12723e */ /* 0x000fe200000000ff */
[----:B------:R-:W-:Y:S01]  /*43b0*/  FMUL R57, R79, R85 ;  /* 0x000000554f397220 */ /* 0x000fe20000400000 */
[----:B------:R-:W-:Y:S01]  /*43c0*/  F2FP.F16.F32.PACK_AB R17, R25, R10 ;  /* 0x0000000a1911723e */ /* 0x000fe200000000ff */
[C---:B------:R-:W-:Y:S01]  /*43d0*/  FMUL R65, R79.reuse, R84 ;  /* 0x000000544f417220 */ /* 0x040fe20000400000 */
[----:B------:R-:W-:Y:S01]  /*43e0*/  F2FP.F16.F32.PACK_AB R16, R24, R71 ;  /* 0x000000471810723e */ /* 0x000fe200000000ff */
[----:B------:R-:W-:Y:S01]  /*43f0*/  FMUL R50, R79, R50 ;  /* 0x000000324f327220 */ /* 0x000fe20000400000 */
[----:B------:R-:W-:Y:S01]  /*4400*/  F2FP.F16.F32.PACK_AB R19, R27, R78 ;  /* 0x0000004e1b13723e */ /* 0x000fe200000000ff */
[----:B------:R-:W-:Y:S01]  /*4410*/  BAR.SYNC.DEFER_BLOCKING 0x0 ;  /* 0x0000000000007b1d */ /* 0x000fe20000010000 */
[----:B------:R-:W-:Y:S01]  /*4420*/  F2FP.F16.F32.PACK_AB R12, R12, R9 ;  /* 0x000000090c0c723e */ /* 0x000fe200000000ff */
[----:B------:R-:W-:Y:S01]  /*4430*/  FMUL R46, R79, R46 ;  /* 0x0000002e4f2e7220 */ /* 0x000fe20000400000 */
[----:B------:R-:W-:Y:S01]  /*4440*/  F2FP.F16.F32.PACK_AB R13, R13, R8 ;  /* 0x000000080d0d723e */ /* 0x000fe200000000ff */
[----:B------:R-:W-:Y:S01]  /*4450*/  FMUL R31, R79, R31 ;  /* 0x0000001f4f1f7220 */ /* 0x000fe20000400000 */
[----:B------:R-:W-:Y:S01]  /*4460*/  F2FP.F16.F32.PACK_AB R14, R73, R74 ;  /* 0x0000004a490e723e */ /* 0x000fe200000000ff */
[C---:B------:R-:W-:Y:S01]  /*4470*/  FMUL R30, R79.reuse, R30 ;  /* 0x0000001e4f1e7220 */ /* 0x040fe20000400000 */
[----:B------:R-:W-:Y:S01]  /*4480*/  F2FP.F16.F32.PACK_AB R15, R72, R75 ;  /* 0x0000004b480f723e */ /* 0x000fe200000000ff */
[C---:B------:R-:W-:Y:S01]  /*4490*/  FMUL R36, R79.reuse, R36 ;  /* 0x000000244f247220 */ /* 0x040fe20000400000 */
[----:B------:R-:W-:Y:S01]  /*44a0*/  F2FP.F16.F32.PACK_AB R24, R68, R77 ;  /* 0x0000004d4418723e */ /* 0x000fe200000000ff */
[----:B------:R-:W-:Y:S01]  /*44b0*/  FMUL R38, R79, R38 ;  /* 0x000000264f267220 */ /* 0x000fe20000400000 */
[----:B------:R-:W-:Y:S01]  /*44c0*/  F2FP.F16.F32.PACK_AB R25, R64, R69 ;  /* 0x000000454019723e */ /* 0x000fe200000000ff */
[----:B------:R-:W1:Y:S01]  /*44d0*/  LDCU.64 UR4, c[0x0][0x3e0] ;  /* 0x00007c00ff0477ac */ /* 0x000e620008000a00 */
[----:B------:R-:W-:Y:S01]  /*44e0*/  F2FP.F16.F32.PACK_AB R26, R56, R65 ;  /* 0x00000041381a723e */ /* 0x000fe200000000ff */
[----:B------:R-:W2:Y:S01]  /*44f0*/  S2UR UR6, SR_CgaCtaId ;  /* 0x00000000000679c3 */ /* 0x000ea20000008800 */
[----:B------:R-:W-:-:S02]  /*4500*/  F2FP.F16.F32.PACK_AB R27, R54, R57 ;  /* 0x00000039361b723e */ /* 0x000fc400000000ff */
[----:B------:R-:W-:Y:S02]  /*4510*/  F2FP.F16.F32.PACK_AB R20, R23, R62 ;  /* 0x0000003e1714723e */ /* 0x000fe400000000ff */
[----:B------:R-:W-:Y:S02]  /*4520*/  F2FP.F16.F32.PACK_AB R21, R22, R63 ;  /* 0x0000003f1615723e */ /* 0x000fe400000000ff */
[----:B------:R-:W-:Y:S01]  /*4530*/  F2FP.F16.F32.PACK_AB R22, R50, R51 ;  /* 0x000000333216723e */ /* 0x000fe200000000ff */
[----:B------:R-:W3:Y:S01]  /*4540*/  LDC.64 R56, c[0x0][0x398] ;  /* 0x0000e600ff387b82 */ /* 0x000ee20000000a00 */
[----:B------:R-:W-:Y:S01]  /*4550*/  F2FP.F16.F32.PACK_AB R23, R47, R46 ;  /* 0x0000002e2f17723e */ /* 0x000fe200000000ff */
[----:B------:R-:W-:Y:S01]  /*4560*/  STSM.16.M88.4 [R3], R16 ;  /* 0x0000001003007844 */ /* 0x000fe20000000200 */
[----:B------:R-:W-:Y:S02]  /*4570*/  F2FP.F16.F32.PACK_AB R28, R82, R61 ;  /* 0x0000003d521c723e */ /* 0x000fe400000000ff */
[----:B------:R-:W-:-:S03]  /*4580*/  F2FP.F16.F32.PACK_AB R29, R83, R60 ;  /* 0x0000003c531d723e */ /* 0x000fc600000000ff */
[----:B------:R-:W-:Y:S01]  /*4590*/  BAR.SYNC.DEFER_BLOCKING 0x0 ;  /* 0x0000000000007b1d */ /* 0x000fe20000010000 */
[----:B------:R-:W-:Y:S01]  /*45a0*/  F2FP.F16.F32.PACK_AB R30, R30, R41 ;  /* 0x000000291e1e723e */ /* 0x000fe200000000ff */
[----:B-1----:R-:W-:Y:S01]  /*45b0*/  UIMAD UR4, UR7, UR4, URZ ;  /* 0x00000004070472a4 */ /* 0x002fe2000f8e02ff */
[----:B------:R-:W-:Y:S01]  /*45c0*/  F2FP.F16.F32.PACK_AB R31, R31, R40 ;  /* 0x000000281f1f723e */ /* 0x000fe200000000ff */
[----:B------:R-:W-:Y:S01]  /*45d0*/  IMAD R46, R97, UR5, RZ ;  /* 0x00000005612e7c24 */ /* 0x000fe2000f8e02ff */
[----:B------:R-:W-:-:S03]  /*45e0*/  F2FP.F16.F32.PACK_AB R54, R33, R34 ;  /* 0x000000222136723e */ /* 0x000fc600000000ff */
[----:B------:R-:W1:Y:S01]  /*45f0*/  LDC R47, c[0x0][0x3e8] ;  /* 0x0000fa00ff2f7b82 */ /* 0x000e620000000800 */
[----:B------:R-:W-:Y:S01]  /*4600*/  USHF.L.U32 UR5, UR4, 0x1, URZ ;  /* 0x0000000104057899 */ /* 0x000fe200080006ff */
[C---:B------:R-:W-:Y:S01]  /*4610*/  IMAD.SHL.U32 R41, R46.reuse, 0x2, RZ ;  /* 0x000000022e297824 */ /* 0x040fe200078e00ff */
[----:B0-----:R-:W-:Y:S01]  /*4620*/  PRMT R50, R7, 0x7632, R50 ;  /* 0x0000763207327816 */ /* 0x001fe20000000032 */
[----:B------:R-:W-:Y:S01]  /*4630*/  IMAD.HI R46, R46, 0x2, RZ ;  /* 0x000000022e2e7827 */ /* 0x000fe200078e02ff */
[----:B------:R-:W-:Y:S02]  /*4640*/  FSETP.NEU.AND P0, PT, R66, RZ, PT ;  /* 0x000000ff4200720b */ /* 0x000fe40003f0d000 */
[----:B------:R-:W-:Y:S02]  /*4650*/  FSEL R49, R49, -INF , P1 ;  /* 0xff80000031317808 */ /* 0x000fe40000800000 */
[----:B------:R-:W-:Y:S02]  /*4660*/  FSEL R48, R48, -INF , P0 ;  /* 0xff80000030307808 */ /* 0x000fe40000000000 */
[----:B------:R-:W-:Y:S01]  /*4670*/  LOP3.LUT P0, RZ, R0, 0x100, RZ, 0xc0, !PT ;  /* 0x0000010000ff7812 */ /* 0x000fe2000780c0ff */
[----:B------:R-:W-:Y:S01]  /*4680*/  FFMA R49, R49, 0.69314718246459960938, R88 ;  /* 0x3f31721831317823 */ /* 0x000fe20000000058 */
[----:B---3--:R-:W-:Y:S01]  /*4690*/  IADD3 R40, P2, P3, R41, UR5, R56 ;  /* 0x0000000529287c10 */ /* 0x008fe2000fb5e038 */
[----:B------:R-:W-:Y:S01]  /*46a0*/  UIMAD.WIDE UR4, UR4, 0x2, URZ ;  /* 0x00000002040478a5 */ /* 0x000fe2000f8e02ff */
[----:B------:R-:W-:Y:S01]  /*46b0*/  FFMA R48, R48, 0.69314718246459960938, R89 ;  /* 0x3f31721830307823 */ /* 0x000fe20000000059 */
[----:B------:R-:W0:Y:S01]  /*46c0*/  LDS.128 R8, [R59] ;  /* 0x000000003b087984 */ /* 0x000e220000000c00 */
[----:B------:R-:W-:Y:S01]  /*46d0*/  BAR.SYNC.DEFER_BLOCKING 0x0 ;  /* 0x0000000000007b1d */ /* 0x000fe20000010000 */
[----:B-1----:R-:W-:-:S07]  /*46e0*/  IMAD R41, R96, R47, RZ ;  /* 0x0000002f60297224 */ /* 0x002fce00078e02ff */
[----:B------:R-:W1:Y:S01]  /*46f0*/  LDCU UR4, c[0x0][0x3ec] ;  /* 0x00007d80ff0477ac */ /* 0x000e620008000800 */
[----:B------:R-:W-:Y:S01]  /*4700*/  STSM.16.M88.4 [R3], R12 ;  /* 0x0000000c03007844 */ /* 0x000fe20000000200 */
[----:B-1----:R-:W-:Y:S01]  /*4710*/  UIMAD UR4, UR7, UR4, URZ ;  /* 0x00000004070472a4 */ /* 0x002fe2000f8e02ff */
[----:B------:R-:W-:Y:S03]  /*4720*/  BAR.SYNC.DEFER_BLOCKING 0x0 ;  /* 0x0000000000007b1d */ /* 0x000fe60000010000 */
[----:B------:R-:W-:-:S03]  /*4730*/  USHF.L.U32 UR7, UR4, 0x2, URZ ;  /* 0x0000000204077899 */ /* 0x000fc600080006ff */
[----:B------:R-:W1:Y:S02]  /*4740*/  LDS.128 R12, [R59] ;  /* 0x000000003b0c7984 */ /* 0x000e640000000c00 */
[----:B------:R-:W-:Y:S06]  /*4750*/  BAR.SYNC.DEFER_BLOCKING 0x0 ;  /* 0x0000000000007b1d */ /* 0x000fec0000010000 */
[----:B------:R-:W-:Y:S02]  /*4760*/  STSM.16.M88.4 [R3], R24 ;  /* 0x0000001803007844 */ /* 0x000fe40000000200 */
[----:B------:R-:W-:Y:S06]  /*4770*/  BAR.SYNC.DEFER_BLOCKING 0x0 ;  /* 0x0000000000007b1d */ /* 0x000fec0000010000 */
[----:B------:R-:W3:Y:S02]  /*4780*/  LDS.128 R16, [R59] ;  /* 0x000000003b107984 */ /* 0x000ee40000000c00 */
[----:B------:R-:W-:Y:S06]  /*4790*/  BAR.SYNC.DEFER_BLOCKING 0x0 ;  /* 0x0000000000007b1d */ /* 0x000fec0000010000 */
[----:B------:R4:W-:Y:S02]  /*47a0*/  STSM.16.M88.4 [R3], R20 ;  /* 0x0000001403007844 */ /* 0x0009e40000000200 */
[----:B------:R-:W-:Y:S01]  /*47b0*/  BAR.SYNC.DEFER_BLOCKING 0x0 ;  /* 0x0000000000007b1d */ /* 0x000fe20000010000 */
[----:B----4-:R-:W-:-:S02]  /*47c0*/  F2FP.F16.F32.PACK_AB R22, R38, R39 ;  /* 0x000000272616723e */ /* 0x010fc400000000ff */
[----:B------:R-:W-:Y:S02]  /*47d0*/  F2FP.F16.F32.PACK_AB R23, R36, R37 ;  /* 0x000000252417723e */ /* 0x000fe400000000ff */
[----:B------:R-:W-:Y:S02]  /*47e0*/  F2FP.F16.F32.PACK_AB R20, R53, R58 ;  /* 0x0000003a3514723e */ /* 0x000fe400000000ff */
[----:B------:R-:W-:Y:S02]  /*47f0*/  F2FP.F16.F32.PACK_AB R21, R52, R55 ;  /* 0x000000373415723e */ /* 0x000fe400000000ff */
[----:B------:R-:W-:Y:S02]  /*4800*/  F2FP.F16.F32.PACK_AB R52, R43, R44 ;  /* 0x0000002c2b34723e */ /* 0x000fe400000000ff */
[----:B------:R-:W-:Y:S01]  /*4810*/  F2FP.F16.F32.PACK_AB R53, R42, R45 ;  /* 0x0000002d2a35723e */ /* 0x000fe200000000ff */
[----:B------:R-:W4:Y:S01]  /*4820*/  LDS.128 R24, [R59] ;  /* 0x000000003b187984 */ /* 0x000f220000000c00 */
[----:B------:R-:W-:Y:S01]  /*4830*/  F2FP.F16.F32.PACK_AB R55, R32, R35 ;  /* 0x000000232037723e */ /* 0x000fe200000000ff */
[----:B------:R-:W-:Y:S06]  /*4840*/  BAR.SYNC.DEFER_BLOCKING 0x0 ;  /* 0x0000000000007b1d */ /* 0x000fec0000010000 */
[----:B------:R5:W-:Y:S02]  /*4850*/  STSM.16.M88.4 [R3], R28 ;  /* 0x0000001c03007844 */ /* 0x000be40000000200 */
[----:B------:R-:W-:Y:S01]  /*4860*/  BAR.SYNC.DEFER_BLOCKING 0x0 ;  /* 0x0000000000007b1d */ /* 0x000fe20000010000 */
[----:B-----5:R-:W-:Y:S01]  /*4870*/  IMAD R29, R47, 0x2, R41 ;  /* 0x000000022f1d7824 */ /* 0x020fe200078e0229 */
[----:B------:R-:W-:-:S04]  /*4880*/  IADD3.X R28, PT, PT, R46, UR5, R57, P2, P3 ;  /* 0x000000052e1c7c10 */ /* 0x000fc800097e6439 */
[----:B------:R-:W-:Y:S01]  /*4890*/  UMOV UR5, 0x400 ;  /* 0x0000040000057882 */ /* 0x000fe20000000000 */
[-C--:B------:R-:W-:Y:S01]  /*48a0*/  LEA R30, P2, R41, R40.reuse, 0x1 ;  /* 0x00000028291e7211 */ /* 0x080fe200078408ff */
[----:B------:R-:W-:Y:S01]  /*48b0*/  IMAD R43, R47, 0x2, R29 ;  /* 0x000000022f2b7824 */ /* 0x000fe200078e021d */
[----:B------:R-:W-:Y:S01]  /*48c0*/  LEA R32, P3, R29, R40, 0x1 ;  /* 0x000000281d207211 */ /* 0x000fe200078608ff */
[----:B--2---:R-:W-:Y:S01]  /*48d0*/  ULEA UR6, UR6, UR5, 0x18 ;  /* 0x0000000506067291 */ /* 0x004fe2000f8ec0ff */
[----:B------:R-:W-:Y:S01]  /*48e0*/  LEA.HI.X.SX32 R31, R41, R28, 0x1, P2 ;  /* 0x0000001c291f7211 */ /* 0x000fe200010f0eff */
[----:B------:R-:W-:Y:S01]  /*48f0*/  UIMAD.WIDE UR4, UR4, 0x4, URZ ;  /* 0x00000004040478a5 */ /* 0x000fe2000f8e02ff */
[----:B------:R-:W-:Y:S02]  /*4900*/  LEA R41, R47, R43, 0x1 ;  /* 0x0000002b2f297211 */ /* 0x000fe400078e08ff */
[----:B------:R-:W-:Y:S01]  /*4910*/  LEA R34, P4, R43, R40, 0x1 ;  /* 0x000000282b227211 */ /* 0x000fe200078808ff */
[----:B------:R-:W2:Y:S01]  /*4920*/  LDS.128 R36, [R59] ;  /* 0x000000003b247984 */ /* 0x000ea20000000c00 */
[----:B------:R-:W-:Y:S01]  /*4930*/  LEA.HI.X.SX32 R33, R29, R28, 0x1, P3 ;  /* 0x0000001c1d217211 */ /* 0x000fe200018f0eff */
[----:B------:R-:W-:Y:S01]  /*4940*/  IMAD R29, R47, 0x2, R41 ;  /* 0x000000022f1d7824 */ /* 0x000fe200078e0229 */
[----:B------:R-:W-:Y:S01]  /*4950*/  BAR.SYNC.DEFER_BLOCKING 0x0 ;  /* 0x0000000000007b1d */ /* 0x000fe20000010000 */
[----:B------:R-:W-:-:S02]  /*4960*/  LEA R42, P2, R41, R40, 0x1 ;  /* 0x00000028292a7211 */ /* 0x000fc400078408ff */
[-C--:B------:R-:W-:Y:S02]  /*4970*/  LEA.HI.X.SX32 R35, R43, R28.reuse, 0x1, P4 ;  /* 0x0000001c2b237211 */ /* 0x080fe400020f0eff */
[----:B------:R-:W-:Y:S02]  /*4980*/  LEA.HI.X.SX32 R43, R41, R28, 0x1, P2 ;  /* 0x0000001c292b7211 */ /* 0x000fe400010f0eff */
[C---:B------:R-:W-:Y:S02]  /*4990*/  LEA R44, P2, R29.reuse, R40, 0x1 ;  /* 0x000000281d2c7211 */ /* 0x040fe400078408ff */
[----:B------:R-:W-:Y:S02]  /*49a0*/  PRMT R46, R6, 0x7632, R46 ;  /* 0x00007632062e7816 */ /* 0x000fe4000000002e */
[----:B------:R-:W-:Y:S01]  /*49b0*/  LEA.HI.X.SX32 R45, R29, R28, 0x1, P2 ;  /* 0x0000001c1d2d7211 */ /* 0x000fe200010f0eff */
[----:B------:R-:W-:Y:S01]  /*49c0*/  STSM.16.M88.4 [R3], R20 ;  /* 0x0000001403007844 */ /* 0x000fe20000000200 */
[----:B------:R-:W-:Y:S06]  /*49d0*/  BAR.SYNC.DEFER_BLOCKING 0x0 ;  /* 0x0000000000007b1d */ /* 0x000fec0000010000 */
[----:B------:R-:W5:Y:S02]  /*49e0*/  LDS.128 R20, [R59] ;  /* 0x000000003b147984 */ /* 0x000f640000000c00 */
[----:B------:R-:W-:Y:S06]  /*49f0*/  BAR.SYNC.DEFER_BLOCKING 0x0 ;  /* 0x0000000000007b1d */ /* 0x000fec0000010000 */
[----:B------:R0:W-:Y:S02]  /*4a00*/  STSM.16.M88.4 [R3], R52 ;  /* 0x0000003403007844 */ /* 0x0001e40000000200 */
[----:B------:R-:W-:Y:S01]  /*4a10*/  BAR.SYNC.DEFER_BLOCKING 0x0 ;  /* 0x0000000000007b1d */ /* 0x000fe20000010000 */
[----:B0-----:R-:W-:-:S04]  /*4a20*/  IMAD R3, R47, 0x2, R29 ;  /* 0x000000022f037824 */ /* 0x001fc800078e021d */
[----:B------:R-:W-:Y:S01]  /*4a30*/  IMAD R29, R47, 0x2, R3 ;  /* 0x000000022f1d7824 */ /* 0x000fe200078e0203 */
[----:B------:R0:W-:Y:S04]  /*4a40*/  STG.E.U16 desc[UR8][R30.64], R4 ;  /* 0x000000041e007986 */ /* 0x0001e8000c101508 */
[----:B------:R1:W-:Y:S04]  /*4a50*/  STG.E.U16 desc[UR8][R32.64], R5 ;  /* 0x0000000520007986 */ /* 0x0003e8000c101508 */
[----:B------:R2:W-:Y:S01]  /*4a60*/  STG.E.U16 desc[UR8][R34.64], R6 ;  /* 0x0000000622007986 */ /* 0x0005e2000c101508 */
[----:B0-----:R-:W-:-:S03]  /*4a70*/  PRMT R31, R4, 0x7632, R31 ;  /* 0x00007632041f7816 */ /* 0x001fc6000000001f */
[----:B------:R0:W-:Y:S01]  /*4a80*/  STG.E.U16 desc[UR8][R42.64], R7 ;  /* 0x000000072a007986 */ /* 0x0001e2000c101508 */
[-C--:B------:R-:W-:Y:S01]  /*4a90*/  LEA R4, P2, R3, R40.reuse, 0x1 ;  /* 0x0000002803047211 */ /* 0x080fe200078408ff */
[----:B-1----:R-:W-:Y:S01]  /*4aa0*/  IMAD R33, R47, 0x2, R29 ;  /* 0x000000022f217824 */ /* 0x002fe200078e021d */
[----:B------:R-:W-:Y:S01]  /*4ab0*/  LEA R30, P3, R29, R40, 0x1 ;  /* 0x000000281d1e7211 */ /* 0x000fe200078608ff */
[----:B------:R1:W-:Y:S01]  /*4ac0*/  STG.E.U16 desc[UR8][R44.64], R31 ;  /* 0x0000001f2c007986 */ /* 0x0003e2000c101508 */
[----:B--2---:R-:W-:Y:S02]  /*4ad0*/  PRMT R35, R5, 0x7632, R35 ;  /* 0x0000763205237816 */ /* 0x004fe40000000023 */
[----:B------:R-:W-:Y:S01]  /*4ae0*/  LEA.HI.X.SX32 R5, R3, R28, 0x1, P2 ;  /* 0x0000001c03057211 */ /* 0x000fe200010f0eff */
[----:B------:R-:W-:Y:S01]  /*4af0*/  IMAD R3, R47, 0x2, R33 ;  /* 0x000000022f037824 */ /* 0x000fe200078e0221 */
[C---:B------:R-:W-:Y:S02]  /*4b00*/  LEA R32, P2, R33.reuse, R40, 0x1 ;  /* 0x0000002821207211 */ /* 0x040fe400078408ff */
[----:B0-----:R-:W-:Y:S01]  /*4b10*/  PRMT R42, R8, 0x7632, R42 ;  /* 0x00007632082a7816 */ /* 0x001fe2000000002a */
[----:B------:R0:W-:Y:S01]  /*4b20*/  STG.E.U16 desc[UR8][R4.64], R35 ;  /* 0x0000002304007986 */ /* 0x0001e2000c101508 */
[----:B------:R-:W-:-:S02]  /*4b30*/  LEA.HI.X.SX32 R33, R33, R28, 0x1, P2 ;  /* 0x0000001c21217211 */ /* 0x000fc400010f0eff */
[----:B-1----:R-:W-:Y:S01]  /*4b40*/  LEA.HI.X.SX32 R31, R29, R28, 0x1, P3 ;  /* 0x0000001c1d1f7211 */ /* 0x002fe200018f0eff */
[----:B------:R-:W-:Y:S01]  /*4b50*/  IMAD R29, R47, 0x2, R3 ;  /* 0x000000022f1d7824 */ /* 0x000fe200078e0203 */
[----:B------:R-:W-:Y:S02]  /*4b60*/  LEA R6, P2, R3, R40, 0x1 ;  /* 0x0000002803067211 */ /* 0x000fe400078408ff */
[----:B------:R-:W-:Y:S01]  /*4b70*/  PRMT R44, R9, 0x7632, R44 ;  /* 0x00007632092c7816 */ /* 0x000fe2000000002c */
[----:B------:R-:W-:Y:S01]  /*4b80*/  IMAD R41, R47, 0x2, R29 ;  /* 0x000000022f297824 */ /* 0x000fe200078e021d */
[----:B------:R-:W-:Y:S01]  /*4b90*/  LEA.HI.X.SX32 R7, R3, R28, 0x1, P2 ;  /* 0x0000001c03077211 */ /* 0x000fe200010f0eff */
[----:B------:R1:W-:Y:S01]  /*4ba0*/  STG.E.U16 desc[UR8][R30.64], R46 ;  /* 0x0000002e1e007986 */ /* 0x0003e2000c101508 */
[----:B------:R-:W-:Y:S02]  /*4bb0*/  LEA R34, P3, R29, R40, 0x1 ;  /* 0x000000281d227211 */ /* 0x000fe400078608ff */
[----:B------:R-:W-:Y:S01]  /*4bc0*/  LEA R3, R47, R41, 0x1 ;  /* 0x000000292f037211 */ /* 0x000fe200078e08ff */
[----:B------:R2:W-:Y:S01]  /*4bd0*/  STG.E.U16 desc[UR8][R32.64], R50 ;  /* 0x0000003220007986 */ /* 0x0005e2000c101508 */
[----:B0-----:R-:W-:-:S02]  /*4be0*/  LEA.HI.X.SX32 R35, R29, R28, 0x1, P3 ;  /* 0x0000001c1d237211 */ /* 0x001fc400018f0eff */
[----:B------:R-:W-:Y:S01]  /*4bf0*/  LEA R4, P2, R41, R40, 0x1 ;  /* 0x0000002829047211 */ /* 0x000fe200078408ff */
[----:B------:R-:W-:Y:S01]  /*4c00*/  IMAD R29, R47, 0x2, R3 ;  /* 0x000000022f1d7824 */ /* 0x000fe200078e0203 */
[----:B------:R0:W-:Y:S02]  /*4c10*/  STG.E.U16 desc[UR8][R6.64], R8 ;  /* 0x0000000806007986 */ /* 0x0001e4000c101508 */
[----:B------:R-:W-:Y:S01]  /*4c20*/  LEA.HI.X.SX32 R5, R41, R28, 0x1, P2 ;  /* 0x0000001c29057211 */ /* 0x000fe200010f0eff */
[----:B------:R-:W-:Y:S01]  /*4c30*/  IMAD R41, R47, 0x2, R29 ;  /* 0x000000022f297824 */ /* 0x000fe200078e021d */
[----:B-1----:R-:W-:Y:S01]  /*4c40*/  LEA R30, P2, R3, R40, 0x1 ;  /* 0x00000028031e7211 */ /* 0x002fe200078408ff */
[----:B------:R1:W-:Y:S01]  /*4c50*/  STG.E.U16 desc[UR8][R34.64], R9 ;  /* 0x0000000922007986 */ /* 0x0003e2000c101508 */
[----:B------:R-:W-:Y:S01]  /*4c60*/  PRMT R46, R10, 0x7632, R46 ;  /* 0x000076320a2e7816 */ /* 0x000fe2000000002e */
[----:B------:R-:W-:Y:S01]  /*4c70*/  IMAD R43, R47, 0x2, R41 ;  /* 0x000000022f2b7824 */ /* 0x000fe200078e0229 */
[----:B------:R-:W-:Y:S01]  /*4c80*/  LEA.HI.X.SX32 R31, R3, R28, 0x1, P2 ;  /* 0x0000001c031f7211 */ /* 0x000fe200010f0eff */
[----:B------:R3:W-:Y:S02]  /*4c90*/  STG.E.U16 desc[UR8][R4.64], R10 ;  /* 0x0000000a04007986 */ /* 0x0007e4000c101508 */
[----:B--2---:R-:W-:Y:S01]  /*4ca0*/  IMAD R33, R47, 0x2, R43 ;  /* 0x000000022f217824 */ /* 0x004fe200078e022b */
[-C--:B0-----:R-:W-:Y:S01]  /*4cb0*/  LEA R6, P2, R29, R40.reuse, 0x1 ;  /* 0x000000281d067211 */ /* 0x081fe200078408ff */
[----:B------:R0:W-:Y:S01]  /*4cc0*/  STG.E.U16 desc[UR8][R30.64], R11 ;  /* 0x0000000b1e007986 */ /* 0x0001e2000c101508 */
[----:B------:R-:W-:Y:S01]  /*4cd0*/  LEA R8, P3, R43, R40, 0x1 ;  /* 0x000000282b087211 */ /* 0x000fe200078608ff */
[----:B------:R-:W-:Y:S01]  /*4ce0*/  IMAD R3, R47, 0x2, R33 ;  /* 0x000000022f037824 */ /* 0x000fe200078e0221 */
[----:B------:R-:W-:-:S02]  /*4cf0*/  LEA.HI.X.SX32 R7, R29, R28, 0x1, P2 ;  /* 0x0000001c1d077211 */ /* 0x000fc400010f0eff */
[----:B-1----:R-:W-:Y:S01]  /*4d00*/  LEA.HI.X.SX32 R9, R43, R28, 0x1, P3 ;  /* 0x0000001c2b097211 */ /* 0x002fe200018f0eff */
[----:B------:R-:W-:Y:S01]  /*4d10*/  IMAD R29, R47, 0x2, R3 ;  /* 0x000000022f1d7824 */ /* 0x000fe200078e0203 */
[----:B------:R-:W-:Y:S01]  /*4d20*/  PRMT R34, R11, 0x7632, R34 ;  /* 0x000076320b227816 */ /* 0x000fe20000000022 */
[----:B------:R1:W-:Y:S01]  /*4d30*/  STG.E.U16 desc[UR8][R6.64], R42 ;  /* 0x0000002a06007986 */ /* 0x0003e2000c101508 */
[----:B---3--:R-:W-:Y:S01]  /*4d40*/  LEA R4, P2, R41, R40, 0x1 ;  /* 0x0000002829047211 */ /* 0x008fe200078408ff */
[----:B------:R-:W-:-:S03]  /*4d50*/  IMAD R35, R47, 0x2, R29 ;  /* 0x000000022f237824 */ /* 0x000fc600078e021d */
[----:B------:R-:W-:Y:S02]  /*4d60*/  LEA.HI.X.SX32 R5, R41, R28, 0x1, P2 ;  /* 0x0000001c29057211 */ /* 0x000fe400010f0eff */
[----:B------:R-:W-:Y:S02]  /*4d70*/  LEA R41, R47, R35, 0x1 ;  /* 0x000000232f297211 */ /* 0x000fe400078e08ff */
[-C--:B------:R-:W-:Y:S01]  /*4d80*/  LEA R32, P2, R33, R40.reuse, 0x1 ;  /* 0x0000002821207211 */ /* 0x080fe200078408ff */
[----:B------:R2:W-:Y:S01]  /*4d90*/  STG.E.U16 desc[UR8][R4.64], R44 ;  /* 0x0000002c04007986 */ /* 0x0005e2000c101508 */
[----:B0-----:R-:W-:Y:S01]  /*4da0*/  LEA R30, P3, R35, R40, 0x1 ;  /* 0x00000028231e7211 */ /* 0x001fe200078608ff */
[----:B------:R-:W-:Y:S01]  /*4db0*/  IMAD R43, R47, 0x2, R41 ;  /* 0x000000022f2b7824 */ /* 0x000fe200078e0229 */
[----:B------:R-:W-:Y:S01]  /*4dc0*/  LEA.HI.X.SX32 R33, R33, R28, 0x1, P2 ;  /* 0x0000001c21217211 */ /* 0x000fe200010f0eff */
[----:B------:R0:W-:Y:S01]  /*4dd0*/  STG.E.U16 desc[UR8][R8.64], R46 ;  /* 0x0000002e08007986 */ /* 0x0001e2000c101508 */
[----:B------:R-:W-:Y:S01]  /*4de0*/  LEA R10, P2, R3, R40, 0x1 ;  /* 0x00000028030a7211 */ /* 0x000fe200078408ff */
[----:B------:R-:W-:Y:S01]  /*4df0*/  IMAD R45, R47, 0x2, R43 ;  /* 0x000000022f2d7824 */ /* 0x000fe200078e022b */
[-C--:B------:R-:W-:Y:S01]  /*4e00*/  LEA.HI.X.SX32 R31, R35, R28.reuse, 0x1, P3 ;  /* 0x0000001c231f7211 */ /* 0x080fe200018f0eff */
[----:B------:R3:W-:Y:S01]  /*4e10*/  STG.E.U16 desc[UR8][R32.64], R34 ;  /* 0x0000002220007986 */ /* 0x0007e2000c101508 */
[----:B------:R-:W-:Y:S01]  /*4e20*/  LEA.HI.X.SX32 R11, R3, R28, 0x1, P2 ;  /* 0x0000001c030b7211 */ /* 0x000fe200010f0eff */
[----:B------:R-:W-:Y:S01]  /*4e30*/  IMAD R51, R47, 0x2, R45 ;  /* 0x000000022f337824 */ /* 0x000fe200078e022d */
[----:B-1----:R-:W-:-:S03]  /*4e40*/  LEA R6, P2, R29, R40, 0x1 ;  /* 0x000000281d067211 */ /* 0x002fc600078408ff */
[----:B------:R-:W-:Y:S01]  /*4e50*/  IMAD R3, R47, 0x2, R51 ;  /* 0x000000022f037824 */ /* 0x000fe200078e0233 */
[----:B------:R-:W-:Y:S01]  /*4e60*/  LEA.HI.X.SX32 R7, R29, R28, 0x1, P2 ;  /* 0x0000001c1d077211 */ /* 0x000fe200010f0eff */
[----:B------:R1:W-:Y:S01]  /*4e70*/  STG.E.U16 desc[UR8][R10.64], R12 ;  /* 0x0000000c0a007986 */ /* 0x0003e2000c101508 */
[----:B--2---:R-:W-:Y:S01]  /*4e80*/  LEA R4, P2, R41, R40, 0x1 ;  /* 0x0000002829047211 */ /* 0x004fe200078408ff */
[----:B------:R-:W-:Y:S02]  /*4e90*/  IMAD R29, R47, 0x2, R3 ;  /* 0x000000022f1d7824 */ /* 0x000fe400078e0203 */
[----:B------:R2:W-:Y:S01]  /*4ea0*/  STG.E.U16 desc[UR8][R6.64], R13 ;  /* 0x0000000d06007986 */ /* 0x0005e2000c101508 */
[----:B------:R-:W-:Y:S01]  /*4eb0*/  LEA.HI.X.SX32 R5, R41, R28, 0x1, P2 ;  /* 0x0000001c29057211 */ /* 0x000fe200010f0eff */
[----:B------:R-:W-:Y:S01]  /*4ec0*/  IMAD R35, R47, 0x2, R29 ;  /* 0x000000022f237824 */ /* 0x000fe200078e021d */
[----:B0-----:R-:W-:Y:S01]  /*4ed0*/  LEA R8, P2, R43, R40, 0x1 ;  /* 0x000000282b087211 */ /* 0x001fe200078408ff */
[----:B------:R0:W-:Y:S01]  /*4ee0*/  STG.E.U16 desc[UR8][R30.64], R14 ;  /* 0x0000000e1e007986 */ /* 0x0001e2000c101508 */
[----:B---3--:R-:W-:Y:S01]  /*4ef0*/  PRMT R32, R14, 0x7632, R32 ;  /* 0x000076320e207816 */ /* 0x008fe20000000020 */
[----:B------:R-:W-:Y:S01]  /*4f00*/  IMAD R53, R47, 0x2, R35 ;  /* 0x000000022f357824 */ /* 0x000fe200078e0223 */
[----:B------:R-:W-:Y:S01]  /*4f10*/  LEA.HI.X.SX32 R9, R43, R28, 0x1, P2 ;  /* 0x0000001c2b097211 */ /* 0x000fe200010f0eff */
[----:B------:R3:W-:Y:S01]  /*4f20*/  STG.E.U16 desc[UR8][R4.64], R15 ;  /* 0x0000000f04007986 */ /* 0x0007e2000c101508 */
[----:B-1----:R-:W-:-:S02]  /*4f30*/  PRMT R11, R12, 0x7632, R11 ;  /* 0x000076320c0b7816 */ /* 0x002fc4000000000b */
[----:B------:R-:W-:Y:S02]  /*4f40*/  LEA R33, R47, R53, 0x1 ;  /* 0x000000352f217211 */ /* 0x000fe400078e08ff */
[-C--:B--2---:R-:W-:Y:S01]  /*4f50*/  LEA R6, P2, R45, R40.reuse, 0x1 ;  /* 0x000000282d067211 */ /* 0x084fe200078408ff */
[----:B------:R1:W-:Y:S01]  /*4f60*/  STG.E.U16 desc[UR8][R8.64], R11 ;  /* 0x0000000b08007986 */ /* 0x0003e2000c101508 */
[----:B------:R-:W-:Y:S01]  /*4f70*/  LEA R10, P3, R51, R40, 0x1 ;  /* 0x00000028330a7211 */ /* 0x000fe200078608ff */
[----:B------:R-:W-:Y:S01]  /*4f80*/  IMAD R55, R47, 0x2, R33 ;  /* 0x000000022f377824 */ /* 0x000fe200078e0221 */
[----:B------:R-:W-:Y:S02]  /*4f90*/  LEA.HI.X.SX32 R7, R45, R28, 0x1, P2 ;  /* 0x0000001c2d077211 */ /* 0x000fe400010f0eff */
[----:B------:R-:W-:Y:S01]  /*4fa0*/  LEA R12, P2, R3, R40, 0x1 ;  /* 0x00000028030c7211 */ /* 0x000fe200078408ff */
[----:B------:R-:W-:Y:S01]  /*4fb0*/  IMAD R43, R47, 0x2, R55 ;  /* 0x000000022f2b7824 */ /* 0x000fe200078e0237 */
[----:B0-----:R-:W-:-:S02]  /*4fc0*/  PRMT R31, R13, 0x7632, R31 ;  /* 0x000076320d1f7816 */ /* 0x001fc4000000001f */
[----:B------:R-:W-:Y:S01]  /*4fd0*/  LEA.HI.X.SX32 R13, R3, R28, 0x1, P2 ;  /* 0x0000001c030d7211 */ /* 0x000fe200010f0eff */
[----:B------:R-:W-:Y:S01]  /*4fe0*/  IMAD R57, R47, 0x2, R43 ;  /* 0x000000022f397824 */ /* 0x000fe200078e022b */
[----:B---3--:R-:W-:Y:S01]  /*4ff0*/  LEA R4, P2, R29, R40, 0x1 ;  /* 0x000000281d047211 */ /* 0x008fe200078408ff */
[----:B------:R0:W-:Y:S01]  /*5000*/  STG.E.U16 desc[UR8][R6.64], R31 ;  /* 0x0000001f06007986 */ /* 0x0001e2000c101508 */
[-C--:B-1----:R-:W-:Y:S01]  /*5010*/  LEA.HI.X.SX32 R11, R51, R28.reuse, 0x1, P3 ;  /* 0x0000001c330b7211 */ /* 0x082fe200018f0eff */
[----:B------:R-:W-:Y:S01]  /*5020*/  IMAD R45, R47, 0x2, R57 ;  /* 0x000000022f2d7824 */ /* 0x000fe200078e0239 */
[----:B------:R-:W-:Y:S02]  /*5030*/  LEA.HI.X.SX32 R5, R29, R28, 0x1, P2 ;  /* 0x0000001c1d057211 */ /* 0x000fe400010f0eff */
[-C--:B------:R-:W-:Y:S01]  /*5040*/  LEA R8, P2, R35, R40.reuse, 0x1 ;  /* 0x0000002823087211 */ /* 0x080fe200078408ff */
[----:B------:R-:W-:Y:S01]  /*5050*/  IMAD R51, R47, 0x2, R45 ;  /* 0x000000022f337824 */ /* 0x000fe200078e022d */
[----:B------:R-:W-:Y:S01]  /*5060*/  LEA R14, P3, R53, R40, 0x1 ;  /* 0x00000028350e7211 */ /* 0x000fe200078608ff */
[----:B------:R1:W-:Y:S01]  /*5070*/  STG.E.U16 desc[UR8][R10.64], R32 ;  /* 0x000000200a007986 */ /* 0x0003e2000c101508 */
[----:B------:R-:W-:Y:S01]  /*5080*/  LEA.HI.X.SX32 R9, R35, R28, 0x1, P2 ;  /* 0x0000001c23097211 */ /* 0x000fe200010f0eff */
[----:B------:R-:W-:Y:S01]  /*5090*/  IMAD R61, R47, 0x2, R51 ;  /* 0x000000022f3d7824 */ /* 0x000fe200078e0233 */
[----:B------:R-:W-:-:S02]  /*50a0*/  PRMT R34, R15, 0x7632, R34 ;  /* 0x000076320f227816 */ /* 0x000fc40000000022 */
[----:B------:R-:W-:Y:S01]  /*50b0*/  LEA.HI.X.SX32 R15, R53, R28, 0x1, P3 ;  /* 0x0000001c350f7211 */ /* 0x000fe200018f0eff */
[----:B------:R-:W-:Y:S01]  /*50c0*/  IMAD R63, R47, 0x2, R61 ;  /* 0x000000022f3f7824 */ /* 0x000fe200078e023d */
[----:B------:R-:W-:Y:S01]  /*50d0*/  LEA R30, P2, R33, R40, 0x1 ;  /* 0x00000028211e7211 */ /* 0x000fe200078408ff */
[----:B------:R2:W-:Y:S01]  /*50e0*/  STG.E.U16 desc[UR8][R12.64], R34 ;  /* 0x000000220c007986 */ /* 0x0005e2000c101508 */
[----:B------:R-:W-:Y:S02]  /*50f0*/  PRMT R3, R17, 0x7632, R3 ;  /* 0x0000763211037816 */ /* 0x000fe40000000003 */
[----:B------:R-:W-:Y:S01]  /*5100*/  LEA R65, R47, R63, 0x1 ;  /* 0x0000003f2f417211 */ /* 0x000fe200078e08ff */
[----:B------:R3:W-:Y:S01]  /*5110*/  STG.E.U16 desc[UR8][R4.64], R16 ;  /* 0x0000001004007986 */ /* 0x0007e2000c101508 */
[----:B0-----:R-:W-:Y:S02]  /*5120*/  LEA.HI.X.SX32 R31, R33, R28, 0x1, P2 ;  /* 0x0000001c211f7211 */ /* 0x001fe400010f0eff */
[----:B-1----:R-:W-:Y:S01]  /*5130*/  LEA R10, P4, R51, R40, 0x1 ;  /* 0x00000028330a7211 */ /* 0x002fe200078808ff */
[----:B------:R-:W-:Y:S01]  /*5140*/  IMAD R35, R47, 0x2, R65 ;  /* 0x000000022f237824 */ /* 0x000fe200078e0241 */
[----:B------:R0:W-:Y:S01]  /*5150*/  STG.E.U16 desc[UR8][R8.64], R17 ;  /* 0x0000001108007986 */ /* 0x0001e2000c101508 */
[----:B------:R-:W-:-:S02]  /*5160*/  PRMT R29, R18, 0x7632, R29 ;  /* 0x00007632121d7816 */ /* 0x000fc4000000001d */
[----:B------:R-:W-:Y:S01]  /*5170*/  IMAD R53, R47, 0x2, R35 ;  /* 0x000000022f357824 */ /* 0x000fe200078e0223 */
[----:B--2---:R-:W-:Y:S01]  /*5180*/  LEA R12, P2, R55, R40, 0x1 ;  /* 0x00000028370c7211 */ /* 0x004fe200078408ff */
[----:B------:R-:W-:Y:S01]  /*5190*/  STG.E.U16 desc[UR8][R14.64], R18 ;  /* 0x000000120e007986 */ /* 0x000fe2000c101508 */
[-C--:B------:R-:W-:Y:S01]  /*51a0*/  LEA.HI.X.SX32 R11, R51, R28.reuse, 0x1, P4 ;  /* 0x0000001c330b7211 */ /* 0x080fe200020f0eff */
[----:B------:R-:W-:Y:S01]  /*51b0*/  IMAD R67, R47, 0x2, R53 ;  /* 0x000000022f437824 */ /* 0x000fe200078e0235 */
[----:B------:R-:W-:Y:S01]  /*51c0*/  LEA.HI.X.SX32 R13, R55, R28, 0x1, P2 ;  /* 0x0000001c370d7211 */ /* 0x000fe200010f0eff */
[----:B------:R-:W-:Y:S01]  /*51d0*/  STG.E.U16 desc[UR8][R30.64], R19 ;  /* 0x000000131e007986 */ /* 0x000fe2000c101508 */
[----:B---3--:R-:W-:Y:S01]  /*51e0*/  PRMT R5, R16, 0x7632, R5 ;  /* 0x0000763210057816 */ /* 0x008fe20000000005 */
[----:B------:R-:W-:Y:S01]  /*51f0*/  IMAD R69, R47, 0x2, R67 ;  /* 0x000000022f457824 */ /* 0x000fe200078e0243 */
[-C--:B------:R-:W-:Y:S02]  /*5200*/  LEA R4, P2, R43, R40.reuse, 0x1 ;  /* 0x000000282b047211 */ /* 0x080fe400078408ff */
[-C--:B------:R-:W-:Y:S01]  /*5210*/  LEA R16, P4, R65, R40.reuse, 0x1 ;  /* 0x0000002841107211 */ /* 0x080fe200078808ff */
[----:B------:R-:W-:Y:S01]  /*5220*/  IMAD R71, R47, 0x2, R69 ;  /* 0x000000022f477824 */ /* 0x000fe200078e0245 */
[----:B------:R1:W-:Y:S01]  /*5230*/  STG.E.U16 desc[UR8][R12.64], R5 ;  /* 0x000000050c007986 */ /* 0x0003e2000c101508 */
[----:B0-----:R-:W-:-:S02]  /*5240*/  LEA R8, P3, R45, R40, 0x1 ;  /* 0x000000282d087211 */ /* 0x001fc400078608ff */
[----:B------:R-:W-:Y:S01]  /*5250*/  IMAD R55, R47, 0x2, R71 ;  /* 0x000000022f377824 */ /* 0x000fe200078e0247 */
[----:B------:R-:W-:Y:S02]  /*5260*/  LEA.HI.X.SX32 R17, R65, R28, 0x1, P4 ;  /* 0x0000001c41117211 */ /* 0x000fe400020f0eff */
[----:B------:R-:W-:Y:S01]  /*5270*/  LEA R32, P4, R67, R40, 0x1 ;  /* 0x0000002843207211 */ /* 0x000fe200078808ff */
[----:B------:R-:W-:Y:S01]  /*5280*/  IMAD R73, R47, 0x2, R55 ;  /* 0x000000022f497824 */ /* 0x000fe200078e0237 */
[----:B------:R-:W-:Y:S02]  /*5290*/  PRMT R41, R19, 0x7632, R41 ;  /* 0x0000763213297816 */ /* 0x000fe40000000029 */
[-C--:B------:R-:W-:Y:S02]  /*52a0*/  LEA.HI.X.SX32 R33, R67, R28.reuse, 0x1, P4 ;  /* 0x0000001c43217211 */ /* 0x080fe400020f0eff */
[----:B------:R-:W-:Y:S02]  /*52b0*/  LEA R75, R47, R73, 0x1 ;  /* 0x000000492f4b7211 */ /* 0x000fe400078e08ff */
[----:B-1----:R-:W-:-:S02]  /*52c0*/  LEA.HI.X.SX32 R5, R43, R28, 0x1, P2 ;  /* 0x0000001c2b057211 */ /* 0x002fc400010f0eff */
[-C--:B------:R-:W-:Y:S01]  /*52d0*/  LEA R6, P2, R57, R40.reuse, 0x1 ;  /* 0x0000002839067211 */ /* 0x080fe200078408ff */
[----:B------:R-:W-:Y:S01]  /*52e0*/  IMAD R77, R47, 0x2, R75 ;  /* 0x000000022f4d7824 */ /* 0x000fe200078e024b */
[----:B------:R-:W-:Y:S01]  /*52f0*/  LEA R34, P4, R55, R40, 0x1 ;  /* 0x0000002837227211 */ /* 0x000fe200078808ff */
[----:B------:R-:W-:Y:S01]  /*5300*/  STG.E.U16 desc[UR8][R4.64], R3 ;  /* 0x0000000304007986 */ /* 0x000fe2000c101508 */
[----:B------:R-:W-:Y:S01]  /*5310*/  LEA.HI.X.SX32 R7, R57, R28, 0x1, P2 ;  /* 0x0000001c39077211 */ /* 0x000fe200010f0eff */
[----:B------:R-:W-:Y:S01]  /*5320*/  IMAD R57, R47, 0x2, R77 ;  /* 0x000000022f397824 */ /* 0x000fe200078e024d */
[----:B------:R-:W-:Y:S02]  /*5330*/  LEA R12, P2, R61, R40, 0x1 ;  /* 0x000000283d0c7211 */ /* 0x000fe400078408ff */
[-C--:B------:R-:W-:Y:S01]  /*5340*/  LEA.HI.X.SX32 R9, R45, R28.reuse, 0x1, P3 ;  /* 0x0000001c2d097211 */ /* 0x080fe200018f0eff */
[----:B------:R-:W-:Y:S01]  /*5350*/  IMAD R79, R47, 0x2, R57 ;  /* 0x000000022f4f7824 */ /* 0x000fe200078e0239 */
[----:B------:R-:W-:Y:S01]  /*5360*/  LEA.HI.X.SX32 R13, R61, R28, 0x1, P2 ;  /* 0x0000001c3d0d7211 */ /* 0x000fe200010f0eff */
[----:B------:R-:W-:Y:S01]  /*5370*/  STG.E.U16 desc[UR8][R6.64], R29 ;  /* 0x0000001d06007986 */ /* 0x000fe2000c101508 */
[-C--:B------:R-:W-:Y:S01]  /*5380*/  LEA R18, P2, R35, R40.reuse, 0x1 ;  /* 0x0000002823127211 */ /* 0x080fe200078408ff */
[----:B------:R-:W-:Y:S01]  /*5390*/  IMAD R65, R47, 0x2, R79 ;  /* 0x000000022f417824 */ /* 0x000fe200078e024f */
[----:B------:R-:W-:Y:S01]  /*53a0*/  LEA R14, P3, R63, R40, 0x1 ;  /* 0x000000283f0e7211 */ /* 0x000fe200078608ff */
[----:B------:R0:W-:Y:S01]  /*53b0*/  STG.E.U16 desc[UR8][R8.64], R41 ;  /* 0x0000002908007986 */ /* 0x0001e2000c101508 */
[----:B------:R-:W-:Y:S01]  /*53c0*/  LEA.HI.X.SX32 R19, R35, R28, 0x1, P2 ;  /* 0x0000001c23137211 */ /* 0x000fe200010f0eff */
[----:B------:R-:W-:Y:S01]  /*53d0*/  IMAD R81, R47, 0x2, R65 ;  /* 0x000000022f517824 */ /* 0x000fe200078e0241 */
[----:B------:R-:W-:Y:S01]  /*53e0*/  LEA R42, P2, R69, R40, 0x1 ;  /* 0x00000028452a7211 */ /* 0x000fe200078408ff */
[----:B----4-:R-:W-:Y:S01]  /*53f0*/  STG.E.U16 desc[UR8][R10.64], R24 ;  /* 0x000000180a007986 */ /* 0x010fe2000c101508 */
[----:B------:R-:W-:Y:S01]  /*5400*/  LEA.HI.X.SX32 R35, R55, R28, 0x1, P4 ;  /* 0x0000001c37237211 */ /* 0x000fe200020f0eff */
[----:B------:R-:W-:Y:S01]  /*5410*/  IMAD R83, R47, 0x2, R81 ;  /* 0x000000022f537824 */ /* 0x000fe200078e0251 */
[----:B------:R-:W-:Y:S01]  /*5420*/  LEA R54, P4, R77, R40, 0x1 ;  /* 0x000000284d367211 */ /* 0x000fe200078808ff */
[----:B------:R-:W-:Y:S01]  /*5430*/  STG.E.U16 desc[UR8][R12.64], R25 ;  /* 0x000000190c007986 */ /* 0x000fe2000c101508 */
[-C--:B------:R-:W-:Y:S01]  /*5440*/  LEA.HI.X.SX32 R43, R69, R28.reuse, 0x1, P2 ;  /* 0x0000001c452b7211 */ /* 0x080fe200010f0eff */
[----:B------:R-:W-:Y:S01]  /*5450*/  IMAD R85, R47, 0x2, R83 ;  /* 0x000000022f557824 */ /* 0x000fe200078e0253 */
[----:B------:R-:W-:-:S02]  /*5460*/  LEA.HI.X.SX32 R15, R63, R28, 0x1, P3 ;  /* 0x0000001c3f0f7211 */ /* 0x000fc400018f0eff */
[-C--:B------:R-:W-:Y:S02]  /*5470*/  LEA R50, P2, R73, R40.reuse, 0x1 ;  /* 0x0000002849327211 */ /* 0x080fe400078408ff */
[----:B------:R-:W-:Y:S01]  /*5480*/  LEA R87, R47, R85, 0x1 ;  /* 0x000000552f577211 */ /* 0x000fe200078e08ff */
[----:B------:R1:W-:Y:S01]  /*5490*/  STG.E.U16 desc[UR8][R14.64], R26 ;  /* 0x0000001a0e007986 */ /* 0x0003e2000c101508 */
[----:B------:R-:W-:Y:S02]  /*54a0*/  LEA R30, P3, R53, R40, 0x1 ;  /* 0x00000028351e7211 */ /* 0x000fe400078608ff */
[-C--:B------:R-:W-:Y:S01]  /*54b0*/  LEA.HI.X.SX32 R55, R77, R28.reuse, 0x1, P4 ;  /* 0x0000001c4d377211 */ /* 0x080fe200020f0eff */
[----:B------:R-:W-:Y:S01]  /*54c0*/  IMAD R91, R47, 0x2, R87 ;  /* 0x000000022f5b7824 */ /* 0x000fe200078e0257 */
[-C--:B------:R-:W-:Y:S01]  /*54d0*/  LEA.HI.X.SX32 R51, R73, R28.reuse, 0x1, P2 ;  /* 0x0000001c49337211 */ /* 0x080fe200010f0eff */
[----:B------:R-:W-:Y:S01]  /*54e0*/  STG.E.U16 desc[UR8][R16.64], R27 ;  /* 0x0000001b10007986 */ /* 0x000fe2000c101508 */
[----:B------:R-:W-:Y:S01]  /*54f0*/  LEA.HI.X.SX32 R31, R53, R28, 0x1, P3 ;  /* 0x0000001c351f7211 */ /* 0x000fe200018f0eff */
[----:B------:R-:W-:Y:S01]  /*5500*/  IMAD R77, R47, 0x2, R91 ;  /* 0x000000022f4d7824 */ /* 0x000fe200078e025b */
[----:B------:R-:W-:-:S02]  /*5510*/  LEA R60, P2, R57, R40, 0x1 ;  /* 0x00000028393c7211 */ /* 0x000fc400078408ff */
[-C--:B------:R-:W-:Y:S01]  /*5520*/  LEA R44, P3, R71, R40.reuse, 0x1 ;  /* 0x00000028472c7211 */ /* 0x080fe200078608ff */
[----:B------:R-:W-:Y:S01]  /*5530*/  IMAD R93, R47, 0x2, R77 ;  /* 0x000000022f5d7824 */ /* 0x000fe200078e024d */
[----:B------:R-:W-:Y:S02]  /*5540*/  LEA R64, P4, R65, R40, 0x1 ;  /* 0x0000002841407211 */ /* 0x000fe400078808ff */
[-C--:B------:R-:W-:Y:S01]  /*5550*/  LEA.HI.X.SX32 R61, R57, R28.reuse, 0x1, P2 ;  /* 0x0000001c393d7211 */ /* 0x080fe200010f0eff */
[----:B------:R-:W-:Y:S01]  /*5560*/  IMAD R57, R47, 0x2, R93 ;  /* 0x000000022f397824 */ /* 0x000fe200078e025d */
[----:B------:R-:W-:Y:S02]  /*5570*/  LEA.HI.X.SX32 R45, R71, R28, 0x1, P3 ;  /* 0x0000001c472d7211 */ /* 0x000fe400018f0eff */
[----:B------:R-:W-:Y:S01]  /*5580*/  LEA R52, P3, R75, R40, 0x1 ;  /* 0x000000284b347211 */ /* 0x000fe200078608ff */
[----:B------:R-:W-:Y:S01]  /*5590*/  IMAD R95, R47, 0x2, R57 ;  /* 0x000000022f5f7824 */ /* 0x000fe200078e0239 */
[----:B------:R-:W-:-:S02]  /*55a0*/  LEA.HI.X.SX32 R65, R65, R28, 0x1, P4 ;  /* 0x0000001c41417211 */ /* 0x000fc400020f0eff */
[----:B------:R-:W-:Y:S02]  /*55b0*/  LEA R70, P4, R85, R40, 0x1 ;  /* 0x0000002855467211 */ /* 0x000fe400078808ff */
[----:B------:R-:W-:Y:S02]  /*55c0*/  LEA.HI.X.SX32 R53, R75, R28, 0x1, P3 ;  /* 0x0000001c4b357211 */ /* 0x000fe400018f0eff */
[----:B------:R-:W-:Y:S02]  /*55d0*/  LEA R62, P3, R79, R40, 0x1 ;  /* 0x000000284f3e7211 */ /* 0x000fe400078608ff */
[-C--:B------:R-:W-:Y:S01]  /*55e0*/  LEA.HI.X.SX32 R71, R85, R28.reuse, 0x1, P4 ;  /* 0x0000001c55477211 */ /* 0x080fe200020f0eff */
[----:B------:R-:W-:Y:S01]  /*55f0*/  IMAD R85, R47, 0x2, R95 ;  /* 0x000000022f557824 */ /* 0x000fe200078e025f */
[----:B------:R-:W-:Y:S02]  /*5600*/  LEA.HI.X.SX32 R63, R79, R28, 0x1, P3 ;  /* 0x0000001c4f3f7211 */ /* 0x000fe400018f0eff */
[-C--:B------:R-:W-:Y:S01]  /*5610*/  LEA R68, P3, R83, R40.reuse, 0x1 ;  /* 0x0000002853447211 */ /* 0x080fe200078608ff */
[----:B------:R-:W-:Y:S01]  /*5620*/  IMAD R99, R47, 0x2, R85 ;  /* 0x000000022f637824 */ /* 0x000fe200078e0255 */
[----:B------:R-:W-:-:S02]  /*5630*/  LEA R66, P2, R81, R40, 0x1 ;  /* 0x0000002851427211 */ /* 0x000fc400078408ff */
[----:B------:R-:W-:Y:S02]  /*5640*/  LEA.HI.X.SX32 R69, R83, R28, 0x1, P3 ;  /* 0x0000001c53457211 */ /* 0x000fe400018f0eff */
[----:B------:R-:W-:Y:S02]  /*5650*/  LEA R74, P3, R91, R40, 0x1 ;  /* 0x000000285b4a7211 */ /* 0x000fe400078608ff */
[----:B------:R-:W-:Y:S02]  /*5660*/  LEA R101, R47, R99, 0x1 ;  /* 0x000000632f657211 */ /* 0x000fe400078e08ff */
[----:B------:R-:W-:Y:S02]  /*5670*/  LEA.HI.X.SX32 R75, R91, R28, 0x1, P3 ;  /* 0x0000001c5b4b7211 */ /* 0x000fe400018f0eff */
[----:B------:R-:W-:Y:S01]  /*5680*/  LEA R80, P3, R57, R40, 0x1 ;  /* 0x0000002839507211 */ /* 0x000fe200078608ff */
[----:B------:R-:W-:Y:S01]  /*5690*/  IMAD R103, R47, 0x2, R101 ;  /* 0x000000022f677824 */ /* 0x000fe200078e0265 */
[----:B------:R-:W-:-:S02]  /*56a0*/  LEA.HI.X.SX32 R67, R81, R28, 0x1, P2 ;  /* 0x0000001c51437211 */ /* 0x000fc400010f0eff */
[-C--:B------:R-:W-:Y:S02]  /*56b0*/  LEA R72, P2, R87, R40.reuse, 0x1 ;  /* 0x0000002857487211 */ /* 0x080fe400078408ff */
[----:B------:R-:W-:Y:S02]  /*56c0*/  LEA R76, P4, R77, R40, 0x1 ;  /* 0x000000284d4c7211 */ /* 0x000fe400078808ff */
[----:B------:R-:W-:Y:S01]  /*56d0*/  LEA.HI.X.SX32 R81, R57, R28, 0x1, P3 ;  /* 0x0000001c39517211 */ /* 0x000fe200018f0eff */
[----:B------:R-:W-:Y:S01]  /*56e0*/  IMAD R57, R47, 0x2, R103 ;  /* 0x000000022f397824 */ /* 0x000fe200078e0267 */
[----:B------:R-:W-:Y:S02]  /*56f0*/  LEA R86, P3, R99, R40, 0x1 ;  /* 0x0000002863567211 */ /* 0x000fe400078608ff */
[-C--:B------:R-:W-:Y:S02]  /*5700*/  LEA.HI.X.SX32 R73, R87, R28.reuse, 0x1, P2 ;  /* 0x0000001c57497211 */ /* 0x080fe400010f0eff */
[----:B------:R-:W-:-:S02]  /*5710*/  LEA.HI.X.SX32 R77, R77, R28, 0x1, P4 ;  /* 0x0000001c4d4d7211 */ /* 0x000fc400020f0eff */
[-C--:B------:R-:W-:Y:S02]  /*5720*/  LEA R78, P2, R93, R40.reuse, 0x1 ;  /* 0x000000285d4e7211 */ /* 0x080fe400078408ff */
[----:B------:R-:W-:Y:S02]  /*5730*/  LEA R82, P4, R95, R40, 0x1 ;  /* 0x000000285f527211 */ /* 0x000fe400078808ff */
[----:B------:R-:W-:Y:S02]  /*5740*/  LEA.HI.X.SX32 R87, R99, R28, 0x1, P3 ;  /* 0x0000001c63577211 */ /* 0x000fe400018f0eff */
[----:B------:R-:W-:Y:S02]  /*5750*/  LEA R92, P3, R57, R40, 0x1 ;  /* 0x00000028395c7211 */ /* 0x000fe400078608ff */
[-C--:B------:R-:W-:Y:S02]  /*5760*/  LEA.HI.X.SX32 R79, R93, R28.reuse, 0x1, P2 ;  /* 0x0000001c5d4f7211 */ /* 0x080fe400010f0eff */
[-C--:B------:R-:W-:Y:S01]  /*5770*/  LEA.HI.X.SX32 R83, R95, R28.reuse, 0x1, P4 ;  /* 0x0000001c5f537211 */ /* 0x080fe200020f0eff */
[----:B------:R-:W-:Y:S01]  /*5780*/  IMAD R95, R47, 0x2, R57 ;  /* 0x000000022f5f7824 */ /* 0x000fe200078e0239 */
[----:B------:R-:W-:-:S02]  /*5790*/  LEA.HI.X.SX32 R93, R57, R28, 0x1, P3 ;  /* 0x0000001c395d7211 */ /* 0x000fc400018f0eff */
[----:B------:R-:W2:Y:S01]  /*57a0*/  LDS.128 R56, [R59] ;  /* 0x000000003b387984 */ /* 0x000ea20000000c00 */
[----:B0-----:R-:W-:Y:S01]  /*57b0*/  PRMT R9, R24, 0x7632, R9 ;  /* 0x0000763218097816 */ /* 0x001fe20000000009 */
[----:B------:R-:W-:Y:S01]  /*57c0*/  IMAD R47, R47, 0x2, R95 ;  /* 0x000000022f2f7824 */ /* 0x000fe200078e025f */
[----:B-1----:R-:W-:Y:S02]  /*57d0*/  PRMT R15, R25, 0x7632, R15 ;  /* 0x00007632190f7816 */ /* 0x002fe4000000000f */
[----:B------:R-:W-:Y:S01]  /*57e0*/  PRMT R5, R26, 0x7632, R5 ;  /* 0x000076321a057816 */ /* 0x000fe20000000005 */
[----:B------:R-:W-:Y:S01]  /*57f0*/  STG.E.U16 desc[UR8][R18.64], R9 ;  /* 0x0000000912007986 */ /* 0x000fe2000c101508 */
[----:B------:R-:W-:Y:S02]  /*5800*/  PRMT R7, R27, 0x7632, R7 ;  /* 0x000076321b077816 */ /* 0x000fe40000000007 */
[----:B------:R-:W-:Y:S01]  /*5810*/  PRMT R3, R36, 0x7632, R3 ;  /* 0x0000763224037816 */ /* 0x000fe20000000003 */
[----:B------:R0:W-:Y:S01]  /*5820*/  STG.E.U16 desc[UR8][R30.64], R15 ;  /* 0x0000000f1e007986 */ /* 0x0001e2000c101508 */
[----:B------:R-:W-:-:S02]  /*5830*/  PRMT R4, R37, 0x7632, R4 ;  /* 0x0000763225047816 */ /* 0x000fc40000000004 */
[----:B------:R-:W-:Y:S01]  /*5840*/  PRMT R6, R39, 0x7632, R6 ;  /* 0x0000763227067816 */ /* 0x000fe20000000006 */
[----:B------:R5:W-:Y:S01]  /*5850*/  STG.E.U16 desc[UR8][R32.64], R5 ;  /* 0x0000000520007986 */ /* 0x000be2000c101508 */
[-C--:B------:R-:W-:Y:S02]  /*5860*/  LEA R90, P2, R85, R40.reuse, 0x1 ;  /* 0x00000028555a7211 */ /* 0x080fe400078408ff */
[----:B------:R-:W-:Y:S01]  /*5870*/  LEA R84, P4, R101, R40, 0x1 ;  /* 0x0000002865547211 */ /* 0x000fe200078808ff */
[----:B------:R-:W-:Y:S01]  /*5880*/  STG.E.U16 desc[UR8][R42.64], R7 ;  /* 0x000000072a007986 */ /* 0x000fe2000c101508 */
[-C--:B------:R-:W-:Y:S02]  /*5890*/  LEA.HI.X.SX32 R91, R85, R28.reuse, 0x1, P2 ;  /* 0x0000001c555b7211 */ /* 0x080fe400010f0eff */
[----:B------:R-:W-:Y:S01]  /*58a0*/  LEA.HI.X.SX32 R85, R101, R28, 0x1, P4 ;  /* 0x0000001c65557211 */ /* 0x000fe200020f0eff */
[----:B------:R-:W-:Y:S01]  /*58b0*/  STG.E.U16 desc[UR8][R44.64], R36 ;  /* 0x000000242c007986 */ /* 0x000fe2000c101508 */
[----:B0-----:R-:W-:-:S02]  /*58c0*/  PRMT R31, R38, 0x7632, R31 ;  /* 0x00007632261f7816 */ /* 0x001fc4000000001f */
[-C--:B------:R-:W-:Y:S01]  /*58d0*/  LEA R98, P2, R103, R40.reuse, 0x1 ;  /* 0x0000002867627211 */ /* 0x080fe200078408ff */
[----:B------:R0:W-:Y:S01]  /*58e0*/  STG.E.U16 desc[UR8][R34.64], R37 ;  /* 0x0000002522007986 */ /* 0x0001e2000c101508 */
[-C--:B------:R-:W-:Y:S02]  /*58f0*/  LEA R94, P4, R95, R40.reuse, 0x1 ;  /* 0x000000285f5e7211 */ /* 0x080fe400078808ff */
[----:B------:R-:W-:Y:S01]  /*5900*/  LEA R46, P5, R47, R40, 0x1 ;  /* 0x000000282f2e7211 */ /* 0x000fe200078a08ff */
[----:B------:R1:W-:Y:S01]  /*5910*/  STG.E.U16 desc[UR8][R50.64], R38 ;  /* 0x0000002632007986 */ /* 0x0003e2000c101508 */
[----:B-----5:R-:W-:Y:S02]  /*5920*/  PRMT R5, R22, 0x7632, R5 ;  /* 0x0000763216057816 */ /* 0x020fe40000000005 */
[----:B------:R-:W-:Y:S01]  /*5930*/  PRMT R40, R23, 0x7632, R40 ;  /* 0x0000763217287816 */ /* 0x000fe20000000028 */
[----:B------:R-:W-:Y:S01]  /*5940*/  STG.E.U16 desc[UR8][R52.64], R39 ;  /* 0x0000002734007986 */ /* 0x000fe2000c101508 */
[----:B------:R-:W-:-:S02]  /*5950*/  LEA.HI.X.SX32 R99, R103, R28, 0x1, P2 ;  /* 0x0000001c67637211 */ /* 0x000fc400010f0eff */
[-C--:B------:R-:W-:Y:S01]  /*5960*/  LEA.HI.X.SX32 R95, R95, R28.reuse, 0x1, P4 ;  /* 0x0000001c5f5f7211 */ /* 0x080fe200020f0eff */
[----:B------:R3:W-:Y:S01]  /*5970*/  STG.E.U16 desc[UR8][R54.64], R3 ;  /* 0x0000000336007986 */ /* 0x0007e2000c101508 */
[----:B0-----:R-:W-:Y:S02]  /*5980*/  PRMT R37, R20, 0x7632, R37 ;  /* 0x0000763214257816 */ /* 0x001fe40000000025 */
[----:B--2---:R-:W-:Y:S01]  /*5990*/  PRMT R8, R57, 0x7632, R8 ;  /* 0x0000763239087816 */ /* 0x004fe20000000008 */
[----:B------:R0:W-:Y:S01]  /*59a0*/  STG.E.U16 desc[UR8][R60.64], R4 ;  /* 0x000000043c007986 */ /* 0x0001e2000c101508 */
[----:B-1----:R-:W-:Y:S02]  /*59b0*/  PRMT R38, R21, 0x7632, R38 ;  /* 0x0000763215267816 */ /* 0x002fe40000000026 */
[----:B------:R-:W-:Y:S01]  /*59c0*/  PRMT R9, R58, 0x7632, R9 ;  /* 0x000076323a097816 */ /* 0x000fe20000000009 */
[----:B------:R-:W-:Y:S01]  /*59d0*/  STG.E.U16 desc[UR8][R62.64], R31 ;  /* 0x0000001f3e007986 */ /* 0x000fe2000c101508 */
[----:B------:R-:W-:-:S03]  /*59e0*/  LEA.HI.X.SX32 R47, R47, R28, 0x1, P5 ;  /* 0x0000001c2f2f7211 */ /* 0x000fc600028f0eff */
[----:B------:R1:W-:Y:S01]  /*59f0*/  STG.E.U16 desc[UR8][R64.64], R6 ;  /* 0x0000000640007986 */ /* 0x0003e2000c101508 */
[----:B---3--:R-:W-:Y:S02]  /*5a00*/  IMAD.SHL.U32 R3, R0, 0x2, RZ ;  /* 0x0000000200037824 */ /* 0x008fe400078e00ff */
[----:B------:R-:W-:Y:S01]  /*5a10*/  IMAD.HI R0, R97, 0x4, RZ ;  /* 0x0000000461007827 */ /* 0x000fe200078e02ff */
[----:B------:R-:W-:Y:S01]  /*5a20*/  STG.E.U16 desc[UR8][R66.64], R20 ;  /* 0x0000001442007986 */ /* 0x000fe2000c101508 */
[----:B0-----:R-:W-:Y:S02]  /*5a30*/  PRMT R4, R56, 0x7632, R4 ;  /* 0x0000763238047816 */ /* 0x001fe40000000004 */
[----:B------:R-:W-:Y:S01]  /*5a40*/  LOP3.LUT R3, R3, 0x3f8, RZ, 0xc0, !PT ;  /* 0x000003f803037812 */ /* 0x000fe200078ec0ff */
[----:B------:R-:W-:Y:S04]  /*5a50*/  STG.E.U16 desc[UR8][R68.64], R21 ;  /* 0x0000001544007986 */ /* 0x000fe8000c101508 */
[----:B------:R-:W-:Y:S01]  /*5a60*/  STG.E.U16 desc[UR8][R70.64], R22 ;  /* 0x0000001646007986 */ /* 0x000fe2000c101508 */
[----:B-1----:R-:W0:Y:S03]  /*5a70*/  LDC.64 R6, c[0x0][0x3a0] ;  /* 0x0000e800ff067b82 */ /* 0x002e260000000a00 */
[----:B------:R1:W-:Y:S04]  /*5a80*/  STG.E.U16 desc[UR8][R72.64], R23 ;  /* 0x0000001748007986 */ /* 0x0003e8000c101508 */
[----:B------:R-:W-:Y:S04]  /*5a90*/  STG.E.U16 desc[UR8][R74.64], R37 ;  /* 0x000000254a007986 */ /* 0x000fe8000c101508 */
[----:B------:R-:W-:Y:S04]  /*5aa0*/  STG.E.U16 desc[UR8][R76.64], R38 ;  /* 0x000000264c007986 */ /* 0x000fe8000c101508 */
[----:B------:R2:W-:Y:S01]  /*5ab0*/  STG.E.U16 desc[UR8][R78.64], R5 ;  /* 0x000000054e007986 */ /* 0x0005e2000c101508 */
[----:B-1----:R-:W-:-:S03]  /*5ac0*/  PRMT R23, R59, 0x7632, R23 ;  /* 0x000076323b177816 */ /* 0x002fc60000000017 */
[----:B------:R-:W-:Y:S04]  /*5ad0*/  STG.E.U16 desc[UR8][R80.64], R40 ;  /* 0x0000002850007986 */ /* 0x000fe8000c101508 */
[----:B------:R-:W-:Y:S04]  /*5ae0*/  STG.E.U16 desc[UR8][R82.64], R56 ;  /* 0x0000003852007986 */ /* 0x000fe8000c101508 */
[----:B------:R-:W-:Y:S01]  /*5af0*/  STG.E.U16 desc[UR8][R90.64], R57 ;  /* 0x000000395a007986 */ /* 0x000fe2000c101508 */
[----:B--2---:R-:W-:-:S03]  /*5b00*/  IMAD.SHL.U32 R5, R97, 0x4, RZ ;  /* 0x0000000461057824 */ /* 0x004fc600078e00ff */
[----:B------:R-:W-:Y:S04]  /*5b10*/  STG.E.U16 desc[UR8][R86.64], R58 ;  /* 0x0000003a56007986 */ /* 0x000fe8000c101508 */
[----:B------:R-:W-:Y:S04]  /*5b20*/  STG.E.U16 desc[UR8][R84.64], R59 ;  /* 0x0000003b54007986 */ /* 0x000fe8000c101508 */
[----:B------:R0:W-:Y:S04]  /*5b30*/  STG.E.U16 desc[UR8][R98.64], R4 ;  /* 0x0000000462007986 */ /* 0x0001e8000c101508 */
[----:B------:R1:W-:Y:S04]  /*5b40*/  STG.E.U16 desc[UR8][R92.64], R8 ;  /* 0x000000085c007986 */ /* 0x0003e8000c101508 */
[----:B------:R1:W-:Y:S04]  /*5b50*/  STG.E.U16 desc[UR8][R94.64], R9 ;  /* 0x000000095e007986 */ /* 0x0003e8000c101508 */
[----:B------:R1:W-:Y:S01]  /*5b60*/  STG.E.U16 desc[UR8][R46.64], R23 ;  /* 0x000000172e007986 */ /* 0x0003e2000c101508 */
[----:B------:R-:W-:Y:S01]  /*5b70*/  BAR.SYNC.DEFER_BLOCKING 0x0 ;  /* 0x0000000000007b1d */ /* 0x000fe20000010000 */
[----:B0-----:R-:W-:-:S04]  /*5b80*/  IADD3 R4, P1, P2, R5, UR7, R6 ;  /* 0x0000000705047c10 */ /* 0x001fc8000fa3e006 */
[----:B------:R-:W-:Y:S01]  /*5b90*/  IADD3.X R5, PT, PT, R0, UR5, R7, P1, P2 ;  /* 0x0000000500057c10 */ /* 0x000fe20008fe4407 */
[----:B------:R1:W-:Y:S02]  /*5ba0*/  STS.64 [R3+UR6], R48 ;  /* 0x0000003003007988 */ /* 0x0003e40008000a06 */
[----:B------:R-:W-:Y:S06]  /*5bb0*/  BAR.SYNC.DEFER_BLOCKING 0x0 ;  /* 0x0000000000007b1d */ /* 0x000fec0000010000 */
[----:B------:R-:W-:Y:S05]  /*5bc0*/  @P0 EXIT ;  /* 0x000000000000094d */ /* 0x000fea0003800000 */
[----:B-1----:R-:W0:Y:S04]  /*5bd0*/  LDS R3, [R2] ;  /* 0x0000000002037984 */ /* 0x002e280000000800 */
[----:B0-----:R-:W-:Y:S01]  /*5be0*/  STG.E desc[UR8][R4.64], R3 ;  /* 0x0000000304007986 */ /* 0x001fe2000c101908 */
[----:B------:R-:W-:Y:S05]  /*5bf0*/  EXIT ;  /* 0x000000000000794d */ /* 0x000fea0003800000 */
.L_x_2:
[----:B------:R-:W-:-:S00]  /*5c00*/  BRA `(.L_x_2) ;  /* 0xfffffffc00fc7947 */ /* 0x000fc0000383ffff */
[----:B------:R-:W-:-:S00]  /*5c10*/  NOP ;  /* 0x0000000000007918 */ /* 0x000fc00000000000 */
        /* <DEDUP_REMOVED lines=14> */
.L_x_3:


//--------------------- .nv.global.init           --------------------------
	.section	.nv.global.init,"aw",@progbits
.nv.global.init:
	.type		_$_str,@object
	.size		_$_str,(.L_0 - _$_str)
_$_str:
        /*0000*/ 	.byte	0x5f, 0x5f, 0x43, 0x55, 0x44, 0x41, 0x5f, 0x46, 0x54, 0x5a, 0x00
.L_0:


//--------------------- .nv.shared.attn_fwd       --------------------------
	.section	.nv.shared.attn_fwd,"aw",@nobits
	.sectionflags	@""
	.align	16
	.zero		1024


//--------------------- .nv.shared.reserved.0     --------------------------
	.section	.nv.shared.reserved.0,"aw",@nobits
	.weak		__nv_reservedSMEM_offset_0_alias
	.size		__nv_reservedSMEM_offset_0_alias, 0, 64
	.other		__nv_reservedSMEM_offset_0_alias,@"STO_CUDA_RESERVED_SHARED STV_DEFAULT"
__nv_reservedSMEM_offset_0_alias:
	.zero		0
	.zero		64


//--------------------- .nv.constant0.attn_fwd    --------------------------
	.section	.nv.constant0.attn_fwd,"a",@progbits
	.sectionflags	@""
	.align	4
.nv.constant0.attn_fwd:
	.zero		1032


//--------------------- SYMBOLS --------------------------

	.type		.nv.reservedSmem.offset0,@object
	.size		.nv.reservedSmem.offset0,0x4
	.type		.nv.reservedSmem.cap,@object
	.size		.nv.reservedSmem.cap,0x4
